//
// Generated by NVIDIA NVVM Compiler
//
// Compiler Build ID: CL-36424714
// Cuda compilation tools, release 13.0, V13.0.88
// Based on NVVM 20.0.0
//

.version 9.0
.target sm_100
.address_size 64

	// .globl	_ZN3cub18CUB_300001_SM_10006detail11EmptyKernelIvEEvv
.global .align 1 .b8 _ZN30_INTERNAL_b793254c_4_k_cu_main4cuda3std3__45__cpo5beginE[1];
.global .align 1 .b8 _ZN30_INTERNAL_b793254c_4_k_cu_main4cuda3std3__45__cpo3endE[1];
.global .align 1 .b8 _ZN30_INTERNAL_b793254c_4_k_cu_main4cuda3std3__45__cpo6cbeginE[1];
.global .align 1 .b8 _ZN30_INTERNAL_b793254c_4_k_cu_main4cuda3std3__45__cpo4cendE[1];
.global .align 1 .b8 _ZN30_INTERNAL_b793254c_4_k_cu_main4cuda3std3__45__cpo6rbeginE[1];
.global .align 1 .b8 _ZN30_INTERNAL_b793254c_4_k_cu_main4cuda3std3__45__cpo4rendE[1];
.global .align 1 .b8 _ZN30_INTERNAL_b793254c_4_k_cu_main4cuda3std3__45__cpo7crbeginE[1];
.global .align 1 .b8 _ZN30_INTERNAL_b793254c_4_k_cu_main4cuda3std3__45__cpo5crendE[1];
.global .align 1 .b8 _ZN30_INTERNAL_b793254c_4_k_cu_main4cuda3std3__432_GLOBAL__N__b793254c_4_k_cu_main6ignoreE[1];
.global .align 1 .b8 _ZN30_INTERNAL_b793254c_4_k_cu_main4cuda3std3__419piecewise_constructE[1];
.global .align 1 .b8 _ZN30_INTERNAL_b793254c_4_k_cu_main4cuda3std3__48in_placeE[1];
.global .align 1 .b8 _ZN30_INTERNAL_b793254c_4_k_cu_main4cuda3std3__420unreachable_sentinelE[1];
.global .align 1 .b8 _ZN30_INTERNAL_b793254c_4_k_cu_main4cuda3std3__47nulloptE[1];
.global .align 1 .b8 _ZN30_INTERNAL_b793254c_4_k_cu_main4cuda3std3__48unexpectE[1];
.global .align 1 .b8 _ZN30_INTERNAL_b793254c_4_k_cu_main4cuda3std6ranges3__45__cpo4swapE[1];
.global .align 1 .b8 _ZN30_INTERNAL_b793254c_4_k_cu_main4cuda3std6ranges3__45__cpo9iter_moveE[1];
.global .align 1 .b8 _ZN30_INTERNAL_b793254c_4_k_cu_main4cuda3std6ranges3__45__cpo5beginE[1];
.global .align 1 .b8 _ZN30_INTERNAL_b793254c_4_k_cu_main4cuda3std6ranges3__45__cpo3endE[1];
.global .align 1 .b8 _ZN30_INTERNAL_b793254c_4_k_cu_main4cuda3std6ranges3__45__cpo6cbeginE[1];
.global .align 1 .b8 _ZN30_INTERNAL_b793254c_4_k_cu_main4cuda3std6ranges3__45__cpo4cendE[1];
.global .align 1 .b8 _ZN30_INTERNAL_b793254c_4_k_cu_main4cuda3std6ranges3__45__cpo7advanceE[1];
.global .align 1 .b8 _ZN30_INTERNAL_b793254c_4_k_cu_main4cuda3std6ranges3__45__cpo9iter_swapE[1];
.global .align 1 .b8 _ZN30_INTERNAL_b793254c_4_k_cu_main4cuda3std6ranges3__45__cpo4nextE[1];
.global .align 1 .b8 _ZN30_INTERNAL_b793254c_4_k_cu_main4cuda3std6ranges3__45__cpo4prevE[1];
.global .align 1 .b8 _ZN30_INTERNAL_b793254c_4_k_cu_main4cuda3std6ranges3__45__cpo4dataE[1];
.global .align 1 .b8 _ZN30_INTERNAL_b793254c_4_k_cu_main4cuda3std6ranges3__45__cpo5cdataE[1];
.global .align 1 .b8 _ZN30_INTERNAL_b793254c_4_k_cu_main4cuda3std6ranges3__45__cpo4sizeE[1];
.global .align 1 .b8 _ZN30_INTERNAL_b793254c_4_k_cu_main4cuda3std6ranges3__45__cpo5ssizeE[1];
.global .align 1 .b8 _ZN30_INTERNAL_b793254c_4_k_cu_main4cuda3std6ranges3__45__cpo8distanceE[1];
.global .align 1 .b8 _ZN30_INTERNAL_b793254c_4_k_cu_main6thrust24THRUST_300001_SM_1000_NS8cuda_cub3parE[1];
.global .align 1 .b8 _ZN30_INTERNAL_b793254c_4_k_cu_main6thrust24THRUST_300001_SM_1000_NS8cuda_cub10par_nosyncE[1];
.global .align 1 .b8 _ZN30_INTERNAL_b793254c_4_k_cu_main6thrust24THRUST_300001_SM_1000_NS6system6detail10sequential3seqE[1];
.global .align 1 .b8 _ZN30_INTERNAL_b793254c_4_k_cu_main6thrust24THRUST_300001_SM_1000_NS6system3cpp3parE[1];
.global .align 1 .b8 _ZN30_INTERNAL_b793254c_4_k_cu_main6thrust24THRUST_300001_SM_1000_NS12placeholders2_1E[1];
.global .align 1 .b8 _ZN30_INTERNAL_b793254c_4_k_cu_main6thrust24THRUST_300001_SM_1000_NS12placeholders2_2E[1];
.global .align 1 .b8 _ZN30_INTERNAL_b793254c_4_k_cu_main6thrust24THRUST_300001_SM_1000_NS12placeholders2_3E[1];
.global .align 1 .b8 _ZN30_INTERNAL_b793254c_4_k_cu_main6thrust24THRUST_300001_SM_1000_NS12placeholders2_4E[1];
.global .align 1 .b8 _ZN30_INTERNAL_b793254c_4_k_cu_main6thrust24THRUST_300001_SM_1000_NS12placeholders2_5E[1];
.global .align 1 .b8 _ZN30_INTERNAL_b793254c_4_k_cu_main6thrust24THRUST_300001_SM_1000_NS12placeholders2_6E[1];
.global .align 1 .b8 _ZN30_INTERNAL_b793254c_4_k_cu_main6thrust24THRUST_300001_SM_1000_NS12placeholders2_7E[1];
.global .align 1 .b8 _ZN30_INTERNAL_b793254c_4_k_cu_main6thrust24THRUST_300001_SM_1000_NS12placeholders2_8E[1];
.global .align 1 .b8 _ZN30_INTERNAL_b793254c_4_k_cu_main6thrust24THRUST_300001_SM_1000_NS12placeholders2_9E[1];
.global .align 1 .b8 _ZN30_INTERNAL_b793254c_4_k_cu_main6thrust24THRUST_300001_SM_1000_NS12placeholders3_10E[1];
.global .align 1 .b8 _ZN30_INTERNAL_b793254c_4_k_cu_main6thrust24THRUST_300001_SM_1000_NS3seqE[1];
.global .align 1 .b8 _ZN30_INTERNAL_b793254c_4_k_cu_main6thrust24THRUST_300001_SM_1000_NS6deviceE[1];

.visible .entry _ZN3cub18CUB_300001_SM_10006detail11EmptyKernelIvEEvv()
{


	ret;

}
	// .globl	_ZN3cub18CUB_300001_SM_10006detail8for_each13static_kernelINS2_12policy_hub_t12policy_500_tEmN6thrust24THRUST_300001_SM_1000_NS8cuda_cub20__uninitialized_fill7functorINS7_10device_ptrIiEEiEEEEvT0_T1_
.visible .entry _ZN3cub18CUB_300001_SM_10006detail8for_each13static_kernelINS2_12policy_hub_t12policy_500_tEmN6thrust24THRUST_300001_SM_1000_NS8cuda_cub20__uninitialized_fill7functorINS7_10device_ptrIiEEiEEEEvT0_T1_(
	.param .u64 _ZN3cub18CUB_300001_SM_10006detail8for_each13static_kernelINS2_12policy_hub_t12policy_500_tEmN6thrust24THRUST_300001_SM_1000_NS8cuda_cub20__uninitialized_fill7functorINS7_10device_ptrIiEEiEEEEvT0_T1__param_0,
	.param .align 8 .b8 _ZN3cub18CUB_300001_SM_10006detail8for_each13static_kernelINS2_12policy_hub_t12policy_500_tEmN6thrust24THRUST_300001_SM_1000_NS8cuda_cub20__uninitialized_fill7functorINS7_10device_ptrIiEEiEEEEvT0_T1__param_1[16]
)
.maxntid 256
{
	.reg .pred 	%p<4>;
	.reg .b16 	%rs<5>;
	.reg .b32 	%r<12>;
	.reg .b64 	%rd<16>;

	ld.param.u32 	%r3, [_ZN3cub18CUB_300001_SM_10006detail8for_each13static_kernelINS2_12policy_hub_t12policy_500_tEmN6thrust24THRUST_300001_SM_1000_NS8cuda_cub20__uninitialized_fill7functorINS7_10device_ptrIiEEiEEEEvT0_T1__param_1+8];
	ld.param.u64 	%rd4, [_ZN3cub18CUB_300001_SM_10006detail8for_each13static_kernelINS2_12policy_hub_t12policy_500_tEmN6thrust24THRUST_300001_SM_1000_NS8cuda_cub20__uninitialized_fill7functorINS7_10device_ptrIiEEiEEEEvT0_T1__param_1];
	ld.param.u64 	%rd5, [_ZN3cub18CUB_300001_SM_10006detail8for_each13static_kernelINS2_12policy_hub_t12policy_500_tEmN6thrust24THRUST_300001_SM_1000_NS8cuda_cub20__uninitialized_fill7functorINS7_10device_ptrIiEEiEEEEvT0_T1__param_0];
	mov.u32 	%r9, %ctaid.x;
	mul.wide.u32 	%rd1, %r9, 512;
	sub.s64 	%rd2, %rd5, %rd1;
	setp.lt.u64 	%p1, %rd2, 512;
	@%p1 bra 	$L__BB1_2;
	mov.u32 	%r11, %tid.x;
	cvta.to.global.u64 	%rd11, %rd4;
	cvt.u64.u32 	%rd12, %r11;
	add.s64 	%rd13, %rd1, %rd12;
	shl.b64 	%rd14, %rd13, 2;
	add.s64 	%rd15, %rd11, %rd14;
	st.global.u32 	[%rd15], %r3;
	st.global.u32 	[%rd15+1024], %r3;
	bra.uni 	$L__BB1_6;
$L__BB1_2:
	cvta.to.global.u64 	%rd6, %rd4;
	mov.u32 	%r2, %tid.x;
	cvt.u64.u32 	%rd7, %r2;
	setp.le.u64 	%p2, %rd2, %rd7;
	add.s64 	%rd8, %rd1, %rd7;
	shl.b64 	%rd9, %rd8, 2;
	add.s64 	%rd3, %rd6, %rd9;
	@%p2 bra 	$L__BB1_4;
	st.global.u32 	[%rd3], %r3;
$L__BB1_4:
	add.s32 	%r10, %r2, 256;
	cvt.u64.u32 	%rd10, %r10;
	setp.le.u64 	%p3, %rd2, %rd10;
	@%p3 bra 	$L__BB1_6;
	st.global.u32 	[%rd3+1024], %r3;
$L__BB1_6:
	ret;

}
	// .globl	_ZN3cub18CUB_300001_SM_10006detail8for_each13static_kernelINS2_12policy_hub_t12policy_500_tElN6thrust24THRUST_300001_SM_1000_NS8cuda_cub11__transform17unary_transform_fINS7_6detail15normal_iteratorINS7_10device_ptrIiEEEESF_NS9_14no_stencil_tagEN4cuda3std3__46negateIiEE6is_oddEEEEvT0_T1_
.visible .entry _ZN3cub18CUB_300001_SM_10006detail8for_each13static_kernelINS2_12policy_hub_t12policy_500_tElN6thrust24THRUST_300001_SM_1000_NS8cuda_cub11__transform17unary_transform_fINS7_6detail15normal_iteratorINS7_10device_ptrIiEEEESF_NS9_14no_stencil_tagEN4cuda3std3__46negateIiEE6is_oddEEEEvT0_T1_(
	.param .u64 _ZN3cub18CUB_300001_SM_10006detail8for_each13static_kernelINS2_12policy_hub_t12policy_500_tElN6thrust24THRUST_300001_SM_1000_NS8cuda_cub11__transform17unary_transform_fINS7_6detail15normal_iteratorINS7_10device_ptrIiEEEESF_NS9_14no_stencil_tagEN4cuda3std3__46negateIiEE6is_oddEEEEvT0_T1__param_0,
	.param .align 8 .b8 _ZN3cub18CUB_300001_SM_10006detail8for_each13static_kernelINS2_12policy_hub_t12policy_500_tElN6thrust24THRUST_300001_SM_1000_NS8cuda_cub11__transform17unary_transform_fINS7_6detail15normal_iteratorINS7_10device_ptrIiEEEESF_NS9_14no_stencil_tagEN4cuda3std3__46negateIiEE6is_oddEEEEvT0_T1__param_1[24]
)
.maxntid 256
{
	.reg .pred 	%p<12>;
	.reg .b16 	%rs<9>;
	.reg .b32 	%r<28>;
	.reg .b64 	%rd<28>;

	ld.param.u64 	%rd12, [_ZN3cub18CUB_300001_SM_10006detail8for_each13static_kernelINS2_12policy_hub_t12policy_500_tElN6thrust24THRUST_300001_SM_1000_NS8cuda_cub11__transform17unary_transform_fINS7_6detail15normal_iteratorINS7_10device_ptrIiEEEESF_NS9_14no_stencil_tagEN4cuda3std3__46negateIiEE6is_oddEEEEvT0_T1__param_1+8];
	ld.param.u64 	%rd11, [_ZN3cub18CUB_300001_SM_10006detail8for_each13static_kernelINS2_12policy_hub_t12policy_500_tElN6thrust24THRUST_300001_SM_1000_NS8cuda_cub11__transform17unary_transform_fINS7_6detail15normal_iteratorINS7_10device_ptrIiEEEESF_NS9_14no_stencil_tagEN4cuda3std3__46negateIiEE6is_oddEEEEvT0_T1__param_1];
	ld.param.u64 	%rd13, [_ZN3cub18CUB_300001_SM_10006detail8for_each13static_kernelINS2_12policy_hub_t12policy_500_tElN6thrust24THRUST_300001_SM_1000_NS8cuda_cub11__transform17unary_transform_fINS7_6detail15normal_iteratorINS7_10device_ptrIiEEEESF_NS9_14no_stencil_tagEN4cuda3std3__46negateIiEE6is_oddEEEEvT0_T1__param_0];
	mov.u32 	%r15, %ctaid.x;
	mul.wide.u32 	%rd1, %r15, 512;
	sub.s64 	%rd2, %rd13, %rd1;
	setp.lt.s64 	%p1, %rd2, 512;
	@%p1 bra 	$L__BB2_5;
	cvta.to.global.u64 	%rd23, %rd11;
	cvta.to.global.u64 	%rd24, %rd12;
	mov.u32 	%r23, %tid.x;
	cvt.u64.u32 	%rd25, %r23;
	add.s64 	%rd26, %rd1, %rd25;
	shl.b64 	%rd27, %rd26, 2;
	add.s64 	%rd3, %rd23, %rd27;
	ld.global.u32 	%r1, [%rd3];
	and.b32  	%r24, %r1, 1;
	setp.eq.b32 	%p8, %r24, 1;
	not.pred 	%p9, %p8;
	add.s64 	%rd4, %rd24, %rd27;
	@%p9 bra 	$L__BB2_3;
	neg.s32 	%r25, %r1;
	st.global.u32 	[%rd4], %r25;
$L__BB2_3:
	ld.global.u32 	%r2, [%rd3+1024];
	and.b32  	%r26, %r2, 1;
	setp.eq.b32 	%p10, %r26, 1;
	not.pred 	%p11, %p10;
	@%p11 bra 	$L__BB2_11;
	neg.s32 	%r27, %r2;
	st.global.u32 	[%rd4+1024], %r27;
	bra.uni 	$L__BB2_11;
$L__BB2_5:
	cvta.to.global.u64 	%rd5, %rd11;
	cvta.to.global.u64 	%rd6, %rd12;
	mov.u32 	%r16, %tid.x;
	cvt.s64.s32 	%rd7, %rd2;
	cvt.u64.u32 	%rd8, %r16;
	setp.le.s64 	%p2, %rd7, %rd8;
	@%p2 bra 	$L__BB2_8;
	add.s64 	%rd9, %rd1, %rd8;
	shl.b64 	%rd14, %rd9, 2;
	add.s64 	%rd15, %rd5, %rd14;
	ld.global.u32 	%r3, [%rd15];
	and.b32  	%r17, %r3, 1;
	setp.eq.b32 	%p3, %r17, 1;
	not.pred 	%p4, %p3;
	@%p4 bra 	$L__BB2_8;
	neg.s32 	%r18, %r3;
	add.s64 	%rd17, %rd6, %rd14;
	st.global.u32 	[%rd17], %r18;
$L__BB2_8:
	cvt.u32.u64 	%r19, %rd8;
	add.s32 	%r20, %r19, 256;
	cvt.u64.u32 	%rd18, %r20;
	setp.le.s64 	%p5, %rd7, %rd18;
	@%p5 bra 	$L__BB2_11;
	add.s64 	%rd10, %rd1, %rd8;
	shl.b64 	%rd19, %rd10, 2;
	add.s64 	%rd20, %rd5, %rd19;
	ld.global.u32 	%r4, [%rd20+1024];
	and.b32  	%r21, %r4, 1;
	setp.eq.b32 	%p6, %r21, 1;
	not.pred 	%p7, %p6;
	@%p7 bra 	$L__BB2_11;
	neg.s32 	%r22, %r4;
	add.s64 	%rd22, %rd6, %rd19;
	st.global.u32 	[%rd22+1024], %r22;
$L__BB2_11:
	ret;

}
	// .globl	_ZN3cub18CUB_300001_SM_10006detail8for_each13static_kernelINS2_12policy_hub_t12policy_500_tElN6thrust24THRUST_300001_SM_1000_NS8cuda_cub11__transform17unary_transform_fINS7_6detail15normal_iteratorINS7_10device_ptrIiEEEESF_SF_N4cuda3std3__46negateIiEE8identityEEEEvT0_T1_
.visible .entry _ZN3cub18CUB_300001_SM_10006detail8for_each13static_kernelINS2_12policy_hub_t12policy_500_tElN6thrust24THRUST_300001_SM_1000_NS8cuda_cub11__transform17unary_transform_fINS7_6detail15normal_iteratorINS7_10device_ptrIiEEEESF_SF_N4cuda3std3__46negateIiEE8identityEEEEvT0_T1_(
	.param .u64 _ZN3cub18CUB_300001_SM_10006detail8for_each13static_kernelINS2_12policy_hub_t12policy_500_tElN6thrust24THRUST_300001_SM_1000_NS8cuda_cub11__transform17unary_transform_fINS7_6detail15normal_iteratorINS7_10device_ptrIiEEEESF_SF_N4cuda3std3__46negateIiEE8identityEEEEvT0_T1__param_0,
	.param .align 8 .b8 _ZN3cub18CUB_300001_SM_10006detail8for_each13static_kernelINS2_12policy_hub_t12policy_500_tElN6thrust24THRUST_300001_SM_1000_NS8cuda_cub11__transform17unary_transform_fINS7_6detail15normal_iteratorINS7_10device_ptrIiEEEESF_SF_N4cuda3std3__46negateIiEE8identityEEEEvT0_T1__param_1[32]
)
.maxntid 256
{
	.reg .pred 	%p<8>;
	.reg .b16 	%rs<9>;
	.reg .b32 	%r<28>;
	.reg .b64 	%rd<34>;

	ld.param.u64 	%rd15, [_ZN3cub18CUB_300001_SM_10006detail8for_each13static_kernelINS2_12policy_hub_t12policy_500_tElN6thrust24THRUST_300001_SM_1000_NS8cuda_cub11__transform17unary_transform_fINS7_6detail15normal_iteratorINS7_10device_ptrIiEEEESF_SF_N4cuda3std3__46negateIiEE8identityEEEEvT0_T1__param_1+16];
	ld.param.u64 	%rd14, [_ZN3cub18CUB_300001_SM_10006detail8for_each13static_kernelINS2_12policy_hub_t12policy_500_tElN6thrust24THRUST_300001_SM_1000_NS8cuda_cub11__transform17unary_transform_fINS7_6detail15normal_iteratorINS7_10device_ptrIiEEEESF_SF_N4cuda3std3__46negateIiEE8identityEEEEvT0_T1__param_1+8];
	ld.param.u64 	%rd13, [_ZN3cub18CUB_300001_SM_10006detail8for_each13static_kernelINS2_12policy_hub_t12policy_500_tElN6thrust24THRUST_300001_SM_1000_NS8cuda_cub11__transform17unary_transform_fINS7_6detail15normal_iteratorINS7_10device_ptrIiEEEESF_SF_N4cuda3std3__46negateIiEE8identityEEEEvT0_T1__param_1];
	ld.param.u64 	%rd16, [_ZN3cub18CUB_300001_SM_10006detail8for_each13static_kernelINS2_12policy_hub_t12policy_500_tElN6thrust24THRUST_300001_SM_1000_NS8cuda_cub11__transform17unary_transform_fINS7_6detail15normal_iteratorINS7_10device_ptrIiEEEESF_SF_N4cuda3std3__46negateIiEE8identityEEEEvT0_T1__param_0];
	mov.u32 	%r11, %ctaid.x;
	mul.wide.u32 	%rd1, %r11, 512;
	sub.s64 	%rd2, %rd16, %rd1;
	setp.lt.s64 	%p1, %rd2, 512;
	@%p1 bra 	$L__BB3_5;
	cvta.to.global.u64 	%rd28, %rd13;
	cvta.to.global.u64 	%rd29, %rd14;
	cvta.to.global.u64 	%rd30, %rd15;
	mov.u32 	%r21, %tid.x;
	cvt.u64.u32 	%rd31, %r21;
	add.s64 	%rd32, %rd1, %rd31;
	shl.b64 	%rd33, %rd32, 2;
	add.s64 	%rd3, %rd30, %rd33;
	ld.global.u32 	%r22, [%rd3];
	setp.eq.s32 	%p6, %r22, 0;
	add.s64 	%rd4, %rd28, %rd33;
	add.s64 	%rd5, %rd29, %rd33;
	@%p6 bra 	$L__BB3_3;
	ld.global.u32 	%r23, [%rd4];
	neg.s32 	%r24, %r23;
	st.global.u32 	[%rd5], %r24;
$L__BB3_3:
	ld.global.u32 	%r25, [%rd3+1024];
	setp.eq.s32 	%p7, %r25, 0;
	@%p7 bra 	$L__BB3_11;
	ld.global.u32 	%r26, [%rd4+1024];
	neg.s32 	%r27, %r26;
	st.global.u32 	[%rd5+1024], %r27;
	bra.uni 	$L__BB3_11;
$L__BB3_5:
	cvta.to.global.u64 	%rd6, %rd13;
	cvta.to.global.u64 	%rd7, %rd14;
	cvta.to.global.u64 	%rd8, %rd15;
	mov.u32 	%r12, %tid.x;
	cvt.s64.s32 	%rd9, %rd2;
	cvt.u64.u32 	%rd10, %r12;
	setp.le.s64 	%p2, %rd9, %rd10;
	@%p2 bra 	$L__BB3_8;
	add.s64 	%rd11, %rd1, %rd10;
	shl.b64 	%rd17, %rd11, 2;
	add.s64 	%rd18, %rd8, %rd17;
	ld.global.u32 	%r13, [%rd18];
	setp.eq.s32 	%p3, %r13, 0;
	@%p3 bra 	$L__BB3_8;
	add.s64 	%rd20, %rd6, %rd17;
	ld.global.u32 	%r14, [%rd20];
	neg.s32 	%r15, %r14;
	add.s64 	%rd21, %rd7, %rd17;
	st.global.u32 	[%rd21], %r15;
$L__BB3_8:
	cvt.u32.u64 	%r16, %rd10;
	add.s32 	%r17, %r16, 256;
	cvt.u64.u32 	%rd22, %r17;
	setp.le.s64 	%p4, %rd9, %rd22;
	@%p4 bra 	$L__BB3_11;
	add.s64 	%rd12, %rd1, %rd10;
	shl.b64 	%rd23, %rd12, 2;
	add.s64 	%rd24, %rd8, %rd23;
	ld.global.u32 	%r18, [%rd24+1024];
	setp.eq.s32 	%p5, %r18, 0;
	@%p5 bra 	$L__BB3_11;
	add.s64 	%rd26, %rd6, %rd23;
	ld.global.u32 	%r19, [%rd26+1024];
	neg.s32 	%r20, %r19;
	add.s64 	%rd27, %rd7, %rd23;
	st.global.u32 	[%rd27+1024], %r20;
$L__BB3_11:
	ret;

}
	// .globl	_ZN3cub18CUB_300001_SM_10006detail8for_each13static_kernelINS2_12policy_hub_t12policy_500_tElN6thrust24THRUST_300001_SM_1000_NS8cuda_cub11__transform18binary_transform_fINS7_6detail15normal_iteratorINS7_10device_ptrIiEEEESF_SF_SF_N4cuda3std3__44plusIiEE8identityEEEEvT0_T1_
.visible .entry _ZN3cub18CUB_300001_SM_10006detail8for_each13static_kernelINS2_12policy_hub_t12policy_500_tElN6thrust24THRUST_300001_SM_1000_NS8cuda_cub11__transform18binary_transform_fINS7_6detail15normal_iteratorINS7_10device_ptrIiEEEESF_SF_SF_N4cuda3std3__44plusIiEE8identityEEEEvT0_T1_(
	.param .u64 _ZN3cub18CUB_300001_SM_10006detail8for_each13static_kernelINS2_12policy_hub_t12policy_500_tElN6thrust24THRUST_300001_SM_1000_NS8cuda_cub11__transform18binary_transform_fINS7_6detail15normal_iteratorINS7_10device_ptrIiEEEESF_SF_SF_N4cuda3std3__44plusIiEE8identityEEEEvT0_T1__param_0,
	.param .align 8 .b8 _ZN3cub18CUB_300001_SM_10006detail8for_each13static_kernelINS2_12policy_hub_t12policy_500_tElN6thrust24THRUST_300001_SM_1000_NS8cuda_cub11__transform18binary_transform_fINS7_6detail15normal_iteratorINS7_10device_ptrIiEEEESF_SF_SF_N4cuda3std3__44plusIiEE8identityEEEEvT0_T1__param_1[40]
)
.maxntid 256
{
	.reg .pred 	%p<8>;
	.reg .b16 	%rs<9>;
	.reg .b32 	%r<32>;
	.reg .b64 	%rd<40>;

	ld.param.u64 	%rd18, [_ZN3cub18CUB_300001_SM_10006detail8for_each13static_kernelINS2_12policy_hub_t12policy_500_tElN6thrust24THRUST_300001_SM_1000_NS8cuda_cub11__transform18binary_transform_fINS7_6detail15normal_iteratorINS7_10device_ptrIiEEEESF_SF_SF_N4cuda3std3__44plusIiEE8identityEEEEvT0_T1__param_1+24];
	ld.param.u64 	%rd17, [_ZN3cub18CUB_300001_SM_10006detail8for_each13static_kernelINS2_12policy_hub_t12policy_500_tElN6thrust24THRUST_300001_SM_1000_NS8cuda_cub11__transform18binary_transform_fINS7_6detail15normal_iteratorINS7_10device_ptrIiEEEESF_SF_SF_N4cuda3std3__44plusIiEE8identityEEEEvT0_T1__param_1+16];
	ld.param.u64 	%rd16, [_ZN3cub18CUB_300001_SM_10006detail8for_each13static_kernelINS2_12policy_hub_t12policy_500_tElN6thrust24THRUST_300001_SM_1000_NS8cuda_cub11__transform18binary_transform_fINS7_6detail15normal_iteratorINS7_10device_ptrIiEEEESF_SF_SF_N4cuda3std3__44plusIiEE8identityEEEEvT0_T1__param_1+8];
	ld.param.u64 	%rd15, [_ZN3cub18CUB_300001_SM_10006detail8for_each13static_kernelINS2_12policy_hub_t12policy_500_tElN6thrust24THRUST_300001_SM_1000_NS8cuda_cub11__transform18binary_transform_fINS7_6detail15normal_iteratorINS7_10device_ptrIiEEEESF_SF_SF_N4cuda3std3__44plusIiEE8identityEEEEvT0_T1__param_1];
	ld.param.u64 	%rd19, [_ZN3cub18CUB_300001_SM_10006detail8for_each13static_kernelINS2_12policy_hub_t12policy_500_tElN6thrust24THRUST_300001_SM_1000_NS8cuda_cub11__transform18binary_transform_fINS7_6detail15normal_iteratorINS7_10device_ptrIiEEEESF_SF_SF_N4cuda3std3__44plusIiEE8identityEEEEvT0_T1__param_0];
	mov.u32 	%r11, %ctaid.x;
	mul.wide.u32 	%rd1, %r11, 512;
	sub.s64 	%rd2, %rd19, %rd1;
	setp.lt.s64 	%p1, %rd2, 512;
	@%p1 bra 	$L__BB4_5;
	cvta.to.global.u64 	%rd33, %rd15;
	cvta.to.global.u64 	%rd34, %rd16;
	cvta.to.global.u64 	%rd35, %rd17;
	cvta.to.global.u64 	%rd36, %rd18;
	mov.u32 	%r23, %tid.x;
	cvt.u64.u32 	%rd37, %r23;
	add.s64 	%rd38, %rd1, %rd37;
	shl.b64 	%rd39, %rd38, 2;
	add.s64 	%rd3, %rd36, %rd39;
	ld.global.u32 	%r24, [%rd3];
	setp.eq.s32 	%p6, %r24, 0;
	add.s64 	%rd4, %rd33, %rd39;
	add.s64 	%rd5, %rd34, %rd39;
	add.s64 	%rd6, %rd35, %rd39;
	@%p6 bra 	$L__BB4_3;
	ld.global.u32 	%r25, [%rd4];
	ld.global.u32 	%r26, [%rd5];
	add.s32 	%r27, %r26, %r25;
	st.global.u32 	[%rd6], %r27;
$L__BB4_3:
	ld.global.u32 	%r28, [%rd3+1024];
	setp.eq.s32 	%p7, %r28, 0;
	@%p7 bra 	$L__BB4_11;
	ld.global.u32 	%r29, [%rd4+1024];
	ld.global.u32 	%r30, [%rd5+1024];
	add.s32 	%r31, %r30, %r29;
	st.global.u32 	[%rd6+1024], %r31;
	bra.uni 	$L__BB4_11;
$L__BB4_5:
	cvta.to.global.u64 	%rd7, %rd15;
	cvta.to.global.u64 	%rd8, %rd16;
	cvta.to.global.u64 	%rd9, %rd17;
	cvta.to.global.u64 	%rd10, %rd18;
	mov.u32 	%r12, %tid.x;
	cvt.s64.s32 	%rd11, %rd2;
	cvt.u64.u32 	%rd12, %r12;
	setp.le.s64 	%p2, %rd11, %rd12;
	@%p2 bra 	$L__BB4_8;
	add.s64 	%rd13, %rd1, %rd12;
	shl.b64 	%rd20, %rd13, 2;
	add.s64 	%rd21, %rd10, %rd20;
	ld.global.u32 	%r13, [%rd21];
	setp.eq.s32 	%p3, %r13, 0;
	@%p3 bra 	$L__BB4_8;
	add.s64 	%rd23, %rd7, %rd20;
	add.s64 	%rd24, %rd8, %rd20;
	ld.global.u32 	%r14, [%rd23];
	ld.global.u32 	%r15, [%rd24];
	add.s32 	%r16, %r15, %r14;
	add.s64 	%rd25, %rd9, %rd20;
	st.global.u32 	[%rd25], %r16;
$L__BB4_8:
	cvt.u32.u64 	%r17, %rd12;
	add.s32 	%r18, %r17, 256;
	cvt.u64.u32 	%rd26, %r18;
	setp.le.s64 	%p4, %rd11, %rd26;
	@%p4 bra 	$L__BB4_11;
	add.s64 	%rd14, %rd1, %rd12;
	shl.b64 	%rd27, %rd14, 2;
	add.s64 	%rd28, %rd10, %rd27;
	ld.global.u32 	%r19, [%rd28+1024];
	setp.eq.s32 	%p5, %r19, 0;
	@%p5 bra 	$L__BB4_11;
	add.s64 	%rd30, %rd7, %rd27;
	add.s64 	%rd31, %rd8, %rd27;
	ld.global.u32 	%r20, [%rd30+1024];
	ld.global.u32 	%r21, [%rd31+1024];
	add.s32 	%r22, %r21, %r20;
	add.s64 	%rd32, %rd9, %rd27;
	st.global.u32 	[%rd32+1024], %r22;
$L__BB4_11:
	ret;

}


// ===== COMPILED SASS (sm_100) =====

	.target	sm_100

	.elftype	@"ET_EXEC"


//--------------------- .note.nv.tkinfo           --------------------------
	.section	.note.nv.tkinfo,"",@"SHT_NOTE"
	.sectionflags	@"SHF_NOTE_NV_TKINFO"
	.tkinfo
        /*0018*/ 	.word	0x00000002
        /*0030*/ 	.string	""
        /*0030*/ 	.string	"ptxas"
        /*0030*/ 	.string	"Cuda compilation tools, release 13.0, V13.0.88"
        /*0030*/ 	.string	"Build cuda_13.0.r13.0/compiler.36424714_0"
        /*0030*/ 	.string	"-arch sm_100 -m 64 "



//--------------------- .note.nv.cuinfo           --------------------------
	.section	.note.nv.cuinfo,"",@"SHT_NOTE"
	.sectionflags	@"SHF_NOTE_NV_CUINFO"
        /*0018*/ 	.short	0x0002
        /*001a*/ 	.short	0x0064
        /*001c*/ 	.short	0x0082
	.zero		2


//--------------------- .nv.info                  --------------------------
	.section	.nv.info,"",@"SHT_CUDA_INFO"
	.align	4


	//----- nvinfo : EIATTR_REGCOUNT
	.align		4
        /*0000*/ 	.byte	0x04, 0x2f
        /*0002*/ 	.short	(.L_46 - .L_45)
	.align		4
.L_45:
        /*0004*/ 	.word	index@(_ZN3cub18CUB_300001_SM_10006detail11EmptyKernelIvEEvv)
        /*0008*/ 	.word	0x00000004


	//----- nvinfo : EIATTR_FRAME_SIZE
	.align		4
.L_46:
        /*000c*/ 	.byte	0x04, 0x11
        /*000e*/ 	.short	(.L_48 - .L_47)
	.align		4
.L_47:
        /*0010*/ 	.word	index@(_ZN3cub18CUB_300001_SM_10006detail11EmptyKernelIvEEvv)
        /*0014*/ 	.word	0x00000000


	//----- nvinfo : EIATTR_REGCOUNT
	.align		4
.L_48:
        /*0018*/ 	.byte	0x04, 0x2f
        /*001a*/ 	.short	(.L_50 - .L_49)
	.align		4
.L_49:
        /*001c*/ 	.word	index@(_ZN3cub18CUB_300001_SM_10006detail8for_each13static_kernelINS2_12policy_hub_t12policy_500_tEmN6thrust24THRUST_300001_SM_1000_NS8cuda_cub20__uninitialized_fill7functorINS7_10device_ptrIiEEiEEEEvT0_T1_)
        /*0020*/ 	.word	0x00000008


	//----- nvinfo : EIATTR_FRAME_SIZE
	.align		4
.L_50:
        /*0024*/ 	.byte	0x04, 0x11
        /*0026*/ 	.short	(.L_52 - .L_51)
	.align		4
.L_51:
        /*0028*/ 	.word	index@(_ZN3cub18CUB_300001_SM_10006detail8for_each13static_kernelINS2_12policy_hub_t12policy_500_tEmN6thrust24THRUST_300001_SM_1000_NS8cuda_cub20__uninitialized_fill7functorINS7_10device_ptrIiEEiEEEEvT0_T1_)
        /*002c*/ 	.word	0x00000000


	//----- nvinfo : EIATTR_REGCOUNT
	.align		4
.L_52:
        /*0030*/ 	.byte	0x04, 0x2f
        /*0032*/ 	.short	(.L_54 - .L_53)
	.align		4
.L_53:
        /*0034*/ 	.word	index@(_ZN3cub18CUB_300001_SM_10006detail8for_each13static_kernelINS2_12policy_hub_t12policy_500_tElN6thrust24THRUST_300001_SM_1000_NS8cuda_cub11__transform17unary_transform_fINS7_6detail15normal_iteratorINS7_10device_ptrIiEEEESF_NS9_14no_stencil_tagEN4cuda3std3__46negateIiEE6is_oddEEEEvT0_T1_)
        /*0038*/ 	.word	0x0000000e


	//----- nvinfo : EIATTR_FRAME_SIZE
	.align		4
.L_54:
        /*003c*/ 	.byte	0x04, 0x11
        /*003e*/ 	.short	(.L_56 - .L_55)
	.align		4
.L_55:
        /*0040*/ 	.word	index@(_ZN3cub18CUB_300001_SM_10006detail8for_each13static_kernelINS2_12policy_hub_t12policy_500_tElN6thrust24THRUST_300001_SM_1000_NS8cuda_cub11__transform17unary_transform_fINS7_6detail15normal_iteratorINS7_10device_ptrIiEEEESF_NS9_14no_stencil_tagEN4cuda3std3__46negateIiEE6is_oddEEEEvT0_T1_)
        /*0044*/ 	.word	0x00000000


	//----- nvinfo : EIATTR_REGCOUNT
	.align		4
.L_56:
        /*0048*/ 	.byte	0x04, 0x2f
        /*004a*/ 	.short	(.L_58 - .L_57)
	.align		4
.L_57:
        /*004c*/ 	.word	index@(_ZN3cub18CUB_300001_SM_10006detail8for_each13static_kernelINS2_12policy_hub_t12policy_500_tElN6thrust24THRUST_300001_SM_1000_NS8cuda_cub11__transform17unary_transform_fINS7_6detail15normal_iteratorINS7_10device_ptrIiEEEESF_SF_N4cuda3std3__46negateIiEE8identityEEEEvT0_T1_)
        /*0050*/ 	.word	0x0000000c


	//----- nvinfo : EIATTR_FRAME_SIZE
	.align		4
.L_58:
        /*0054*/ 	.byte	0x04, 0x11
        /*0056*/ 	.short	(.L_60 - .L_59)
	.align		4
.L_59:
        /*0058*/ 	.word	index@(_ZN3cub18CUB_300001_SM_10006detail8for_each13static_kernelINS2_12policy_hub_t12policy_500_tElN6thrust24THRUST_300001_SM_1000_NS8cuda_cub11__transform17unary_transform_fINS7_6detail15normal_iteratorINS7_10device_ptrIiEEEESF_SF_N4cuda3std3__46negateIiEE8identityEEEEvT0_T1_)
        /*005c*/ 	.word	0x00000000


	//----- nvinfo : EIATTR_REGCOUNT
	.align		4
.L_60:
        /*0060*/ 	.byte	0x04, 0x2f
        /*0062*/ 	.short	(.L_62 - .L_61)
	.align		4
.L_61:
        /*0064*/ 	.word	index@(_ZN3cub18CUB_300001_SM_10006detail8for_each13static_kernelINS2_12policy_hub_t12policy_500_tElN6thrust24THRUST_300001_SM_1000_NS8cuda_cub11__transform18binary_transform_fINS7_6detail15normal_iteratorINS7_10device_ptrIiEEEESF_SF_SF_N4cuda3std3__44plusIiEE8identityEEEEvT0_T1_)
        /*0068*/ 	.word	0x0000000e


	//----- nvinfo : EIATTR_FRAME_SIZE
	.align		4
.L_62:
        /*006c*/ 	.byte	0x04, 0x11
        /*006e*/ 	.short	(.L_64 - .L_63)
	.align		4
.L_63:
        /*0070*/ 	.word	index@(_ZN3cub18CUB_300001_SM_10006detail8for_each13static_kernelINS2_12policy_hub_t12policy_500_tElN6thrust24THRUST_300001_SM_1000_NS8cuda_cub11__transform18binary_transform_fINS7_6detail15normal_iteratorINS7_10device_ptrIiEEEESF_SF_SF_N4cuda3std3__44plusIiEE8identityEEEEvT0_T1_)
        /*0074*/ 	.word	0x00000000


	//----- nvinfo : EIATTR_MIN_STACK_SIZE
	.align		4
.L_64:
        /*0078*/ 	.byte	0x04, 0x12
        /*007a*/ 	.short	(.L_66 - .L_65)
	.align		4
.L_65:
        /*007c*/ 	.word	index@(_ZN3cub18CUB_300001_SM_10006detail8for_each13static_kernelINS2_12policy_hub_t12policy_500_tElN6thrust24THRUST_300001_SM_1000_NS8cuda_cub11__transform18binary_transform_fINS7_6detail15normal_iteratorINS7_10device_ptrIiEEEESF_SF_SF_N4cuda3std3__44plusIiEE8identityEEEEvT0_T1_)
        /*0080*/ 	.word	0x00000000


	//----- nvinfo : EIATTR_MIN_STACK_SIZE
	.align		4
.L_66:
        /*0084*/ 	.byte	0x04, 0x12
        /*0086*/ 	.short	(.L_68 - .L_67)
	.align		4
.L_67:
        /*0088*/ 	.word	index@(_ZN3cub18CUB_300001_SM_10006detail8for_each13static_kernelINS2_12policy_hub_t12policy_500_tElN6thrust24THRUST_300001_SM_1000_NS8cuda_cub11__transform17unary_transform_fINS7_6detail15normal_iteratorINS7_10device_ptrIiEEEESF_SF_N4cuda3std3__46negateIiEE8identityEEEEvT0_T1_)
        /*008c*/ 	.word	0x00000000


	//----- nvinfo : EIATTR_MIN_STACK_SIZE
	.align		4
.L_68:
        /*0090*/ 	.byte	0x04, 0x12
        /*0092*/ 	.short	(.L_70 - .L_69)
	.align		4
.L_69:
        /*0094*/ 	.word	index@(_ZN3cub18CUB_300001_SM_10006detail8for_each13static_kernelINS2_12policy_hub_t12policy_500_tElN6thrust24THRUST_300001_SM_1000_NS8cuda_cub11__transform17unary_transform_fINS7_6detail15normal_iteratorINS7_10device_ptrIiEEEESF_NS9_14no_stencil_tagEN4cuda3std3__46negateIiEE6is_oddEEEEvT0_T1_)
        /*0098*/ 	.word	0x00000000


	//----- nvinfo : EIATTR_MIN_STACK_SIZE
	.align		4
.L_70:
        /*009c*/ 	.byte	0x04, 0x12
        /*009e*/ 	.short	(.L_72 - .L_71)
	.align		4
.L_71:
        /*00a0*/ 	.word	index@(_ZN3cub18CUB_300001_SM_10006detail8for_each13static_kernelINS2_12policy_hub_t12policy_500_tEmN6thrust24THRUST_300001_SM_1000_NS8cuda_cub20__uninitialized_fill7functorINS7_10device_ptrIiEEiEEEEvT0_T1_)
        /*00a4*/ 	.word	0x00000000


	//----- nvinfo : EIATTR_MIN_STACK_SIZE
	.align		4
.L_72:
        /*00a8*/ 	.byte	0x04, 0x12
        /*00aa*/ 	.short	(.L_74 - .L_73)
	.align		4
.L_73:
        /*00ac*/ 	.word	index@(_ZN3cub18CUB_300001_SM_10006detail11EmptyKernelIvEEvv)
        /*00b0*/ 	.word	0x00000000
.L_74:


//--------------------- .nv.compat                --------------------------
	.section	.nv.compat,"",@"SHT_CUDA_COMPAT_INFO"
	.align	4
        /*0000*/ 	.byte	0x02, 0x09, 0x00, 0x00, 0x02, 0x02, 0x01, 0x00, 0x02, 0x05, 0x05, 0x00, 0x03, 0x07, 0x01, 0x01
        /*0010*/ 	.byte	0x02, 0x03, 0x00, 0x00, 0x02, 0x06, 0x01, 0x00, 0x04, 0x0b, 0x08, 0x00, 0x09, 0x00, 0x00, 0x00
        /*0020*/ 	.byte	0x00, 0x00, 0x00, 0x00


//--------------------- .nv.info._ZN3cub18CUB_300001_SM_10006detail8for_each13static_kernelINS2_12policy_hub_t12policy_500_tElN6thrust24THRUST_300001_SM_1000_NS8cuda_cub11__transform18binary_transform_fINS7_6detail15normal_iteratorINS7_10device_ptrIiEEEESF_SF_SF_N4cuda3std3__44plusIiEE8identityEEEEvT0_T1_ --------------------------
	.section	.nv.info._ZN3cub18CUB_300001_SM_10006detail8for_each13static_kernelINS2_12policy_hub_t12policy_500_tElN6thrust24THRUST_300001_SM_1000_NS8cuda_cub11__transform18binary_transform_fINS7_6detail15normal_iteratorINS7_10device_ptrIiEEEESF_SF_SF_N4cuda3std3__44plusIiEE8identityEEEEvT0_T1_,"",@"SHT_CUDA_INFO"
	.sectionflags	@""
	.align	4


	//----- nvinfo : EIATTR_CUDA_API_VERSION
	.align		4
        /*0000*/ 	.byte	0x04, 0x37
        /*0002*/ 	.short	(.L_76 - .L_75)
.L_75:
        /*0004*/ 	.word	0x00000082


	//----- nvinfo : EIATTR_KPARAM_INFO
	.align		4
.L_76:
        /*0008*/ 	.byte	0x04, 0x17
        /*000a*/ 	.short	(.L_78 - .L_77)
.L_77:
        /*000c*/ 	.word	0x00000000
        /*0010*/ 	.short	0x0001
        /*0012*/ 	.short	0x0008
        /*0014*/ 	.byte	0x00, 0xf0, 0xa1, 0x00


	//----- nvinfo : EIATTR_KPARAM_INFO
	.align		4
.L_78:
        /*0018*/ 	.byte	0x04, 0x17
        /*001a*/ 	.short	(.L_80 - .L_79)
.L_79:
        /*001c*/ 	.word	0x00000000
        /*0020*/ 	.short	0x0000
        /*0022*/ 	.short	0x0000
        /*0024*/ 	.byte	0x00, 0xf0, 0x21, 0x00


	//----- nvinfo : EIATTR_SPARSE_MMA_MASK
	.align		4
.L_80:
        /*0028*/ 	.byte	0x03, 0x50
        /*002a*/ 	.short	0x0000


	//----- nvinfo : EIATTR_MAXREG_COUNT
	.align		4
        /*002c*/ 	.byte	0x03, 0x1b
        /*002e*/ 	.short	0x00ff


	//----- nvinfo : EIATTR_MERCURY_ISA_VERSION
	.align		4
        /*0030*/ 	.byte	0x03, 0x5f
        /*0032*/ 	.short	0x0101


	//----- nvinfo : EIATTR_VRC_CTA_INIT_COUNT
	.align		4
        /*0034*/ 	.byte	0x02, 0x4a
	.zero		1
	.zero		1


	//----- nvinfo : EIATTR_EXIT_INSTR_OFFSETS
	.align		4
        /*0038*/ 	.byte	0x04, 0x1c
        /*003a*/ 	.short	(.L_82 - .L_81)


	//   ....[0]....
.L_81:
        /*003c*/ 	.word	0x00000220


	//   ....[1]....
        /*0040*/ 	.word	0x00000270


	//   ....[2]....
        /*0044*/ 	.word	0x000004a0


	//   ....[3]....
        /*0048*/ 	.word	0x00000540


	//   ....[4]....
        /*004c*/ 	.word	0x00000610


	//----- nvinfo : EIATTR_MAX_THREADS
	.align		4
.L_82:
        /*0050*/ 	.byte	0x04, 0x05
        /*0052*/ 	.short	(.L_84 - .L_83)
.L_83:
        /*0054*/ 	.word	0x00000100
        /*0058*/ 	.word	0x00000001
        /*005c*/ 	.word	0x00000001


	//----- nvinfo : EIATTR_CRS_STACK_SIZE
	.align		4
.L_84:
        /*0060*/ 	.byte	0x04, 0x1e
        /*0062*/ 	.short	(.L_86 - .L_85)
.L_85:
        /*0064*/ 	.word	0x00000000


	//----- nvinfo : EIATTR_CBANK_PARAM_SIZE
	.align		4
.L_86:
        /*0068*/ 	.byte	0x03, 0x19
        /*006a*/ 	.short	0x0030


	//----- nvinfo : EIATTR_PARAM_CBANK
	.align		4
        /*006c*/ 	.byte	0x04, 0x0a
        /*006e*/ 	.short	(.L_88 - .L_87)
	.align		4
.L_87:
        /*0070*/ 	.word	index@(.nv.constant0._ZN3cub18CUB_300001_SM_10006detail8for_each13static_kernelINS2_12policy_hub_t12policy_500_tElN6thrust24THRUST_300001_SM_1000_NS8cuda_cub11__transform18binary_transform_fINS7_6detail15normal_iteratorINS7_10device_ptrIiEEEESF_SF_SF_N4cuda3std3__44plusIiEE8identityEEEEvT0_T1_)
        /*0074*/ 	.short	0x0380
        /*0076*/ 	.short	0x0030


	//----- nvinfo : EIATTR_SW_WAR
	.align		4
.L_88:
        /*0078*/ 	.byte	0x04, 0x36
        /*007a*/ 	.short	(.L_90 - .L_89)
.L_89:
        /*007c*/ 	.word	0x00000008
.L_90:


//--------------------- .nv.info._ZN3cub18CUB_300001_SM_10006detail8for_each13static_kernelINS2_12policy_hub_t12policy_500_tElN6thrust24THRUST_300001_SM_1000_NS8cuda_cub11__transform17unary_transform_fINS7_6detail15normal_iteratorINS7_10device_ptrIiEEEESF_SF_N4cuda3std3__46negateIiEE8identityEEEEvT0_T1_ --------------------------
	.section	.nv.info._ZN3cub18CUB_300001_SM_10006detail8for_each13static_kernelINS2_12policy_hub_t12policy_500_tElN6thrust24THRUST_300001_SM_1000_NS8cuda_cub11__transform17unary_transform_fINS7_6detail15normal_iteratorINS7_10device_ptrIiEEEESF_SF_N4cuda3std3__46negateIiEE8identityEEEEvT0_T1_,"",@"SHT_CUDA_INFO"
	.sectionflags	@""
	.align	4


	//----- nvinfo : EIATTR_CUDA_API_VERSION
	.align		4
        /*0000*/ 	.byte	0x04, 0x37
        /*0002*/ 	.short	(.L_92 - .L_91)
.L_91:
        /*0004*/ 	.word	0x00000082


	//----- nvinfo : EIATTR_KPARAM_INFO
	.align		4
.L_92:
        /*0008*/ 	.byte	0x04, 0x17
        /*000a*/ 	.short	(.L_94 - .L_93)
.L_93:
        /*000c*/ 	.word	0x00000000
        /*0010*/ 	.short	0x0001
        /*0012*/ 	.short	0x0008
        /*0014*/ 	.byte	0x00, 0xf0, 0x81, 0x00


	//----- nvinfo : EIATTR_KPARAM_INFO
	.align		4
.L_94:
        /*0018*/ 	.byte	0x04, 0x17
        /*001a*/ 	.short	(.L_96 - .L_95)
.L_95:
        /*001c*/ 	.word	0x00000000
        /*0020*/ 	.short	0x0000
        /*0022*/ 	.short	0x0000
        /*0024*/ 	.byte	0x00, 0xf0, 0x21, 0x00


	//----- nvinfo : EIATTR_SPARSE_MMA_MASK
	.align		4
.L_96:
        /*0028*/ 	.byte	0x03, 0x50
        /*002a*/ 	.short	0x0000


	//----- nvinfo : EIATTR_MAXREG_COUNT
	.align		4
        /*002c*/ 	.byte	0x03, 0x1b
        /*002e*/ 	.short	0x00ff


	//----- nvinfo : EIATTR_MERCURY_ISA_VERSION
	.align		4
        /*0030*/ 	.byte	0x03, 0x5f
        /*0032*/ 	.short	0x0101


	//----- nvinfo : EIATTR_VRC_CTA_INIT_COUNT
	.align		4
        /*0034*/ 	.byte	0x02, 0x4a
	.zero		1
	.zero		1


	//----- nvinfo : EIATTR_EXIT_INSTR_OFFSETS
	.align		4
        /*0038*/ 	.byte	0x04, 0x1c
        /*003a*/ 	.short	(.L_98 - .L_97)


	//   ....[0]....
.L_97:
        /*003c*/ 	.word	0x000001e0


	//   ....[1]....
        /*0040*/ 	.word	0x00000220


	//   ....[2]....
        /*0044*/ 	.word	0x00000420


	//   ....[3]....
        /*0048*/ 	.word	0x000004c0


	//   ....[4]....
        /*004c*/ 	.word	0x00000560


	//----- nvinfo : EIATTR_MAX_THREADS
	.align		4
.L_98:
        /*0050*/ 	.byte	0x04, 0x05
        /*0052*/ 	.short	(.L_100 - .L_99)
.L_99:
        /*0054*/ 	.word	0x00000100
        /*0058*/ 	.word	0x00000001
        /*005c*/ 	.word	0x00000001


	//----- nvinfo : EIATTR_CRS_STACK_SIZE
	.align		4
.L_100:
        /*0060*/ 	.byte	0x04, 0x1e
        /*0062*/ 	.short	(.L_102 - .L_101)
.L_101:
        /*0064*/ 	.word	0x00000000


	//----- nvinfo : EIATTR_CBANK_PARAM_SIZE
	.align		4
.L_102:
        /*0068*/ 	.byte	0x03, 0x19
        /*006a*/ 	.short	0x0028


	//----- nvinfo : EIATTR_PARAM_CBANK
	.align		4
        /*006c*/ 	.byte	0x04, 0x0a
        /*006e*/ 	.short	(.L_104 - .L_103)
	.align		4
.L_103:
        /*0070*/ 	.word	index@(.nv.constant0._ZN3cub18CUB_300001_SM_10006detail8for_each13static_kernelINS2_12policy_hub_t12policy_500_tElN6thrust24THRUST_300001_SM_1000_NS8cuda_cub11__transform17unary_transform_fINS7_6detail15normal_iteratorINS7_10device_ptrIiEEEESF_SF_N4cuda3std3__46negateIiEE8identityEEEEvT0_T1_)
        /*0074*/ 	.short	0x0380
        /*0076*/ 	.short	0x0028


	//----- nvinfo : EIATTR_SW_WAR
	.align		4
.L_104:
        /*0078*/ 	.byte	0x04, 0x36
        /*007a*/ 	.short	(.L_106 - .L_105)
.L_105:
        /*007c*/ 	.word	0x00000008
.L_106:


//--------------------- .nv.info._ZN3cub18CUB_300001_SM_10006detail8for_each13static_kernelINS2_12policy_hub_t12policy_500_tElN6thrust24THRUST_300001_SM_1000_NS8cuda_cub11__transform17unary_transform_fINS7_6detail15normal_iteratorINS7_10device_ptrIiEEEESF_NS9_14no_stencil_tagEN4cuda3std3__46negateIiEE6is_oddEEEEvT0_T1_ --------------------------
	.section	.nv.info._ZN3cub18CUB_300001_SM_10006detail8for_each13static_kernelINS2_12policy_hub_t12policy_500_tElN6thrust24THRUST_300001_SM_1000_NS8cuda_cub11__transform17unary_transform_fINS7_6detail15normal_iteratorINS7_10device_ptrIiEEEESF_NS9_14no_stencil_tagEN4cuda3std3__46negateIiEE6is_oddEEEEvT0_T1_,"",@"SHT_CUDA_INFO"
	.sectionflags	@""
	.align	4


	//----- nvinfo : EIATTR_CUDA_API_VERSION
	.align		4
        /*0000*/ 	.byte	0x04, 0x37
        /*0002*/ 	.short	(.L_108 - .L_107)
.L_107:
        /*0004*/ 	.word	0x00000082


	//----- nvinfo : EIATTR_KPARAM_INFO
	.align		4
.L_108:
        /*0008*/ 	.byte	0x04, 0x17
        /*000a*/ 	.short	(.L_110 - .L_109)
.L_109:
        /*000c*/ 	.word	0x00000000
        /*0010*/ 	.short	0x0001
        /*0012*/ 	.short	0x0008
        /*0014*/ 	.byte	0x00, 0xf0, 0x61, 0x00


	//----- nvinfo : EIATTR_KPARAM_INFO
	.align		4
.L_110:
        /*0018*/ 	.byte	0x04, 0x17
        /*001a*/ 	.short	(.L_112 - .L_111)
.L_111:
        /*001c*/ 	.word	0x00000000
        /*0020*/ 	.short	0x0000
        /*0022*/ 	.short	0x0000
        /*0024*/ 	.byte	0x00, 0xf0, 0x21, 0x00


	//----- nvinfo : EIATTR_SPARSE_MMA_MASK
	.align		4
.L_112:
        /*0028*/ 	.byte	0x03, 0x50
        /*002a*/ 	.short	0x0000


	//----- nvinfo : EIATTR_MAXREG_COUNT
	.align		4
        /*002c*/ 	.byte	0x03, 0x1b
        /*002e*/ 	.short	0x00ff


	//----- nvinfo : EIATTR_MERCURY_ISA_VERSION
	.align		4
        /*0030*/ 	.byte	0x03, 0x5f
        /*0032*/ 	.short	0x0101


	//----- nvinfo : EIATTR_VRC_CTA_INIT_COUNT
	.align		4
        /*0034*/ 	.byte	0x02, 0x4a
	.zero		1
	.zero		1


	//----- nvinfo : EIATTR_EXIT_INSTR_OFFSETS
	.align		4
        /*0038*/ 	.byte	0x04, 0x1c
        /*003a*/ 	.short	(.L_114 - .L_113)


	//   ....[0]....
.L_113:
        /*003c*/ 	.word	0x000001d0


	//   ....[1]....
        /*0040*/ 	.word	0x00000200


	//   ....[2]....
        /*0044*/ 	.word	0x000003c0


	//   ....[3]....
        /*0048*/ 	.word	0x00000470


	//   ....[4]....
        /*004c*/ 	.word	0x000004d0


	//----- nvinfo : EIATTR_MAX_THREADS
	.align		4
.L_114:
        /*0050*/ 	.byte	0x04, 0x05
        /*0052*/ 	.short	(.L_116 - .L_115)
.L_115:
        /*0054*/ 	.word	0x00000100
        /*0058*/ 	.word	0x00000001
        /*005c*/ 	.word	0x00000001


	//----- nvinfo : EIATTR_CRS_STACK_SIZE
	.align		4
.L_116:
        /*0060*/ 	.byte	0x04, 0x1e
        /*0062*/ 	.short	(.L_118 - .L_117)
.L_117:
        /*0064*/ 	.word	0x00000000


	//----- nvinfo : EIATTR_CBANK_PARAM_SIZE
	.align		4
.L_118:
        /*0068*/ 	.byte	0x03, 0x19
        /*006a*/ 	.short	0x0020


	//----- nvinfo : EIATTR_PARAM_CBANK
	.align		4
        /*006c*/ 	.byte	0x04, 0x0a
        /*006e*/ 	.short	(.L_120 - .L_119)
	.align		4
.L_119:
        /*0070*/ 	.word	index@(.nv.constant0._ZN3cub18CUB_300001_SM_10006detail8for_each13static_kernelINS2_12policy_hub_t12policy_500_tElN6thrust24THRUST_300001_SM_1000_NS8cuda_cub11__transform17unary_transform_fINS7_6detail15normal_iteratorINS7_10device_ptrIiEEEESF_NS9_14no_stencil_tagEN4cuda3std3__46negateIiEE6is_oddEEEEvT0_T1_)
        /*0074*/ 	.short	0x0380
        /*0076*/ 	.short	0x0020


	//----- nvinfo : EIATTR_SW_WAR
	.align		4
.L_120:
        /*0078*/ 	.byte	0x04, 0x36
        /*007a*/ 	.short	(.L_122 - .L_121)
.L_121:
        /*007c*/ 	.word	0x00000008
.L_122:


//--------------------- .nv.info._ZN3cub18CUB_300001_SM_10006detail8for_each13static_kernelINS2_12policy_hub_t12policy_500_tEmN6thrust24THRUST_300001_SM_1000_NS8cuda_cub20__uninitialized_fill7functorINS7_10device_ptrIiEEiEEEEvT0_T1_ --------------------------
	.section	.nv.info._ZN3cub18CUB_300001_SM_10006detail8for_each13static_kernelINS2_12policy_hub_t12policy_500_tEmN6thrust24THRUST_300001_SM_1000_NS8cuda_cub20__uninitialized_fill7functorINS7_10device_ptrIiEEiEEEEvT0_T1_,"",@"SHT_CUDA_INFO"
	.sectionflags	@""
	.align	4


	//----- nvinfo : EIATTR_CUDA_API_VERSION
	.align		4
        /*0000*/ 	.byte	0x04, 0x37
        /*0002*/ 	.short	(.L_124 - .L_123)
.L_123:
        /*0004*/ 	.word	0x00000082


	//----- nvinfo : EIATTR_KPARAM_INFO
	.align		4
.L_124:
        /*0008*/ 	.byte	0x04, 0x17
        /*000a*/ 	.short	(.L_126 - .L_125)
.L_125:
        /*000c*/ 	.word	0x00000000
        /*0010*/ 	.short	0x0001
        /*0012*/ 	.short	0x0008
        /*0014*/ 	.byte	0x00, 0xf0, 0x41, 0x00


	//----- nvinfo : EIATTR_KPARAM_INFO
	.align		4
.L_126:
        /*0018*/ 	.byte	0x04, 0x17
        /*001a*/ 	.short	(.L_128 - .L_127)
.L_127:
        /*001c*/ 	.word	0x00000000
        /*0020*/ 	.short	0x0000
        /*0022*/ 	.short	0x0000
        /*0024*/ 	.byte	0x00, 0xf0, 0x21, 0x00


	//----- nvinfo : EIATTR_SPARSE_MMA_MASK
	.align		4
.L_128:
        /*0028*/ 	.byte	0x03, 0x50
        /*002a*/ 	.short	0x0000


	//----- nvinfo : EIATTR_MAXREG_COUNT
	.align		4
        /*002c*/ 	.byte	0x03, 0x1b
        /*002e*/ 	.short	0x00ff


	//----- nvinfo : EIATTR_MERCURY_ISA_VERSION
	.align		4
        /*0030*/ 	.byte	0x03, 0x5f
        /*0032*/ 	.short	0x0101


	//----- nvinfo : EIATTR_VRC_CTA_INIT_COUNT
	.align		4
        /*0034*/ 	.byte	0x02, 0x4a
	.zero		1
	.zero		1


	//----- nvinfo : EIATTR_EXIT_INSTR_OFFSETS
	.align		4
        /*0038*/ 	.byte	0x04, 0x1c
        /*003a*/ 	.short	(.L_130 - .L_129)


	//   ....[0]....
.L_129:
        /*003c*/ 	.word	0x00000130


	//   ....[1]....
        /*0040*/ 	.word	0x00000230


	//   ....[2]....
        /*0044*/ 	.word	0x00000260


	//----- nvinfo : EIATTR_MAX_THREADS
	.align		4
.L_130:
        /*0048*/ 	.byte	0x04, 0x05
        /*004a*/ 	.short	(.L_132 - .L_131)
.L_131:
        /*004c*/ 	.word	0x00000100
        /*0050*/ 	.word	0x00000001
        /*0054*/ 	.word	0x00000001


	//----- nvinfo : EIATTR_CBANK_PARAM_SIZE
	.align		4
.L_132:
        /*0058*/ 	.byte	0x03, 0x19
        /*005a*/ 	.short	0x0018


	//----- nvinfo : EIATTR_PARAM_CBANK
	.align		4
        /*005c*/ 	.byte	0x04, 0x0a
        /*005e*/ 	.short	(.L_134 - .L_133)
	.align		4
.L_133:
        /*0060*/ 	.word	index@(.nv.constant0._ZN3cub18CUB_300001_SM_10006detail8for_each13static_kernelINS2_12policy_hub_t12policy_500_tEmN6thrust24THRUST_300001_SM_1000_NS8cuda_cub20__uninitialized_fill7functorINS7_10device_ptrIiEEiEEEEvT0_T1_)
        /*0064*/ 	.short	0x0380
        /*0066*/ 	.short	0x0018


	//----- nvinfo : EIATTR_SW_WAR
	.align		4
.L_134:
        /*0068*/ 	.byte	0x04, 0x36
        /*006a*/ 	.short	(.L_136 - .L_135)
.L_135:
        /*006c*/ 	.word	0x00000008
.L_136:


//--------------------- .nv.info._ZN3cub18CUB_300001_SM_10006detail11EmptyKernelIvEEvv --------------------------
	.section	.nv.info._ZN3cub18CUB_300001_SM_10006detail11EmptyKernelIvEEvv,"",@"SHT_CUDA_INFO"
	.sectionflags	@""
	.align	4


	//----- nvinfo : EIATTR_CUDA_API_VERSION
	.align		4
        /*0000*/ 	.byte	0x04, 0x37
        /*0002*/ 	.short	(.L_138 - .L_137)
.L_137:
        /*0004*/ 	.word	0x00000082


	//----- nvinfo : EIATTR_SPARSE_MMA_MASK
	.align		4
.L_138:
        /*0008*/ 	.byte	0x03, 0x50
        /*000a*/ 	.short	0x0000


	//----- nvinfo : EIATTR_MAXREG_COUNT
	.align		4
        /*000c*/ 	.byte	0x03, 0x1b
        /*000e*/ 	.short	0x00ff


	//----- nvinfo : EIATTR_MERCURY_ISA_VERSION
	.align		4
        /*0010*/ 	.byte	0x03, 0x5f
        /*0012*/ 	.short	0x0101


	//----- nvinfo : EIATTR_VRC_CTA_INIT_COUNT
	.align		4
        /*0014*/ 	.byte	0x02, 0x4a
	.zero		1
	.zero		1


	//----- nvinfo : EIATTR_EXIT_INSTR_OFFSETS
	.align		4
        /*0018*/ 	.byte	0x04, 0x1c
        /*001a*/ 	.short	(.L_140 - .L_139)


	//   ....[0]....
.L_139:
        /*001c*/ 	.word	0x00000010


	//----- nvinfo : EIATTR_SW_WAR
	.align		4
.L_140:
        /*0020*/ 	.byte	0x04, 0x36
        /*0022*/ 	.short	(.L_142 - .L_141)
.L_141:
        /*0024*/ 	.word	0x00000008
.L_142:


//--------------------- .nv.callgraph             --------------------------
	.section	.nv.callgraph,"",@"SHT_CUDA_CALLGRAPH"
	.align	4
	.sectionentsize	8
	.align		4
        /*0000*/ 	.word	0x00000000
	.align		4
        /*0004*/ 	.word	0xffffffff
	.align		4
        /*0008*/ 	.word	0x00000000
	.align		4
        /*000c*/ 	.word	0xfffffffe
	.align		4
        /*0010*/ 	.word	0x00000000
	.align		4
        /*0014*/ 	.word	0xfffffffd
	.align		4
        /*0018*/ 	.word	0x00000000
	.align		4
        /*001c*/ 	.word	0xfffffffc


//--------------------- .nv.constant4             --------------------------
	.section	.nv.constant4,"a",@progbits
	.align	8
	.align		8
.nv.constant4:
        /*0000*/ 	.dword	_ZN30_INTERNAL_b793254c_4_k_cu_main4cuda3std3__45__cpo5beginE
	.align		8
        /*0008*/ 	.dword	_ZN30_INTERNAL_b793254c_4_k_cu_main4cuda3std3__45__cpo3endE
	.align		8
        /*0010*/ 	.dword	_ZN30_INTERNAL_b793254c_4_k_cu_main4cuda3std3__45__cpo6cbeginE
	.align		8
        /*0018*/ 	.dword	_ZN30_INTERNAL_b793254c_4_k_cu_main4cuda3std3__45__cpo4cendE
	.align		8
        /*0020*/ 	.dword	_ZN30_INTERNAL_b793254c_4_k_cu_main4cuda3std3__45__cpo6rbeginE
	.align		8
        /*0028*/ 	.dword	_ZN30_INTERNAL_b793254c_4_k_cu_main4cuda3std3__45__cpo4rendE
	.align		8
        /*0030*/ 	.dword	_ZN30_INTERNAL_b793254c_4_k_cu_main4cuda3std3__45__cpo7crbeginE
	.align		8
        /*0038*/ 	.dword	_ZN30_INTERNAL_b793254c_4_k_cu_main4cuda3std3__45__cpo5crendE
	.align		8
        /*0040*/ 	.dword	_ZN30_INTERNAL_b793254c_4_k_cu_main4cuda3std3__432_GLOBAL__N__b793254c_4_k_cu_main6ignoreE
	.align		8
        /*0048*/ 	.dword	_ZN30_INTERNAL_b793254c_4_k_cu_main4cuda3std3__419piecewise_constructE
	.align		8
        /*0050*/ 	.dword	_ZN30_INTERNAL_b793254c_4_k_cu_main4cuda3std3__48in_placeE
	.align		8
        /*0058*/ 	.dword	_ZN30_INTERNAL_b793254c_4_k_cu_main4cuda3std3__420unreachable_sentinelE
	.align		8
        /*0060*/ 	.dword	_ZN30_INTERNAL_b793254c_4_k_cu_main4cuda3std3__47nulloptE
	.align		8
        /*0068*/ 	.dword	_ZN30_INTERNAL_b793254c_4_k_cu_main4cuda3std3__48unexpectE
	.align		8
        /*0070*/ 	.dword	_ZN30_INTERNAL_b793254c_4_k_cu_main4cuda3std6ranges3__45__cpo4swapE
	.align		8
        /*0078*/ 	.dword	_ZN30_INTERNAL_b793254c_4_k_cu_main4cuda3std6ranges3__45__cpo9iter_moveE
	.align		8
        /*0080*/ 	.dword	_ZN30_INTERNAL_b793254c_4_k_cu_main4cuda3std6ranges3__45__cpo5beginE
	.align		8
        /*0088*/ 	.dword	_ZN30_INTERNAL_b793254c_4_k_cu_main4cuda3std6ranges3__45__cpo3endE
	.align		8
        /*0090*/ 	.dword	_ZN30_INTERNAL_b793254c_4_k_cu_main4cuda3std6ranges3__45__cpo6cbeginE
	.align		8
        /*0098*/ 	.dword	_ZN30_INTERNAL_b793254c_4_k_cu_main4cuda3std6ranges3__45__cpo4cendE
	.align		8
        /*00a0*/ 	.dword	_ZN30_INTERNAL_b793254c_4_k_cu_main4cuda3std6ranges3__45__cpo7advanceE
	.align		8
        /*00a8*/ 	.dword	_ZN30_INTERNAL_b793254c_4_k_cu_main4cuda3std6ranges3__45__cpo9iter_swapE
	.align		8
        /*00b0*/ 	.dword	_ZN30_INTERNAL_b793254c_4_k_cu_main4cuda3std6ranges3__45__cpo4nextE
	.align		8
        /*00b8*/ 	.dword	_ZN30_INTERNAL_b793254c_4_k_cu_main4cuda3std6ranges3__45__cpo4prevE
	.align		8
        /*00c0*/ 	.dword	_ZN30_INTERNAL_b793254c_4_k_cu_main4cuda3std6ranges3__45__cpo4dataE
	.align		8
        /*00c8*/ 	.dword	_ZN30_INTERNAL_b793254c_4_k_cu_main4cuda3std6ranges3__45__cpo5cdataE
	.align		8
        /*00d0*/ 	.dword	_ZN30_INTERNAL_b793254c_4_k_cu_main4cuda3std6ranges3__45__cpo4sizeE
	.align		8
        /*00d8*/ 	.dword	_ZN30_INTERNAL_b793254c_4_k_cu_main4cuda3std6ranges3__45__cpo5ssizeE
	.align		8
        /*00e0*/ 	.dword	_ZN30_INTERNAL_b793254c_4_k_cu_main4cuda3std6ranges3__45__cpo8distanceE
	.align		8
        /*00e8*/ 	.dword	_ZN30_INTERNAL_b793254c_4_k_cu_main6thrust24THRUST_300001_SM_1000_NS8cuda_cub3parE
	.align		8
        /*00f0*/ 	.dword	_ZN30_INTERNAL_b793254c_4_k_cu_main6thrust24THRUST_300001_SM_1000_NS8cuda_cub10par_nosyncE
	.align		8
        /*00f8*/ 	.dword	_ZN30_INTERNAL_b793254c_4_k_cu_main6thrust24THRUST_300001_SM_1000_NS6system6detail10sequential3seqE
	.align		8
        /*0100*/ 	.dword	_ZN30_INTERNAL_b793254c_4_k_cu_main6thrust24THRUST_300001_SM_1000_NS6system3cpp3parE
	.align		8
        /*0108*/ 	.dword	_ZN30_INTERNAL_b793254c_4_k_cu_main6thrust24THRUST_300001_SM_1000_NS12placeholders2_1E
	.align		8
        /*0110*/ 	.dword	_ZN30_INTERNAL_b793254c_4_k_cu_main6thrust24THRUST_300001_SM_1000_NS12placeholders2_2E
	.align		8
        /*0118*/ 	.dword	_ZN30_INTERNAL_b793254c_4_k_cu_main6thrust24THRUST_300001_SM_1000_NS12placeholders2_3E
	.align		8
        /*0120*/ 	.dword	_ZN30_INTERNAL_b793254c_4_k_cu_main6thrust24THRUST_300001_SM_1000_NS12placeholders2_4E
	.align		8
        /*0128*/ 	.dword	_ZN30_INTERNAL_b793254c_4_k_cu_main6thrust24THRUST_300001_SM_1000_NS12placeholders2_5E
	.align		8
        /*0130*/ 	.dword	_ZN30_INTERNAL_b793254c_4_k_cu_main6thrust24THRUST_300001_SM_1000_NS12placeholders2_6E
	.align		8
        /*0138*/ 	.dword	_ZN30_INTERNAL_b793254c_4_k_cu_main6thrust24THRUST_300001_SM_1000_NS12placeholders2_7E
	.align		8
        /*0140*/ 	.dword	_ZN30_INTERNAL_b793254c_4_k_cu_main6thrust24THRUST_300001_SM_1000_NS12placeholders2_8E
	.align		8
        /*0148*/ 	.dword	_ZN30_INTERNAL_b793254c_4_k_cu_main6thrust24THRUST_300001_SM_1000_NS12placeholders2_9E
	.align		8
        /*0150*/ 	.dword	_ZN30_INTERNAL_b793254c_4_k_cu_main6thrust24THRUST_300001_SM_1000_NS12placeholders3_10E
	.align		8
        /*0158*/ 	.dword	_ZN30_INTERNAL_b793254c_4_k_cu_main6thrust24THRUST_300001_SM_1000_NS3seqE
	.align		8
        /*0160*/ 	.dword	_ZN30_INTERNAL_b793254c_4_k_cu_main6thrust24THRUST_300001_SM_1000_NS6deviceE


//--------------------- .text._ZN3cub18CUB_300001_SM_10006detail8for_each13static_kernelINS2_12policy_hub_t12policy_500_tElN6thrust24THRUST_300001_SM_1000_NS8cuda_cub11__transform18binary_transform_fINS7_6detail15normal_iteratorINS7_10device_ptrIiEEEESF_SF_SF_N4cuda3std3__44plusIiEE8identityEEEEvT0_T1_ --------------------------
	.section	.text._ZN3cub18CUB_300001_SM_10006detail8for_each13static_kernelINS2_12policy_hub_t12policy_500_tElN6thrust24THRUST_300001_SM_1000_NS8cuda_cub11__transform18binary_transform_fINS7_6detail15normal_iteratorINS7_10device_ptrIiEEEESF_SF_SF_N4cuda3std3__44plusIiEE8identityEEEEvT0_T1_,"ax",@progbits
	.align	128
        .global         _ZN3cub18CUB_300001_SM_10006detail8for_each13static_kernelINS2_12policy_hub_t12policy_500_tElN6thrust24THRUST_300001_SM_1000_NS8cuda_cub11__transform18binary_transform_fINS7_6detail15normal_iteratorINS7_10device_ptrIiEEEESF_SF_SF_N4cuda3std3__44plusIiEE8identityEEEEvT0_T1_
        .type           _ZN3cub18CUB_300001_SM_10006detail8for_each13static_kernelINS2_12policy_hub_t12policy_500_tElN6thrust24THRUST_300001_SM_1000_NS8cuda_cub11__transform18binary_transform_fINS7_6detail15normal_iteratorINS7_10device_ptrIiEEEESF_SF_SF_N4cuda3std3__44plusIiEE8identityEEEEvT0_T1_,@function
        .size           _ZN3cub18CUB_300001_SM_10006detail8for_each13static_kernelINS2_12policy_hub_t12policy_500_tElN6thrust24THRUST_300001_SM_1000_NS8cuda_cub11__transform18binary_transform_fINS7_6detail15normal_iteratorINS7_10device_ptrIiEEEESF_SF_SF_N4cuda3std3__44plusIiEE8identityEEEEvT0_T1_,(.L_x_15 - _ZN3cub18CUB_300001_SM_10006detail8for_each13static_kernelINS2_12policy_hub_t12policy_500_tElN6thrust24THRUST_300001_SM_1000_NS8cuda_cub11__transform18binary_transform_fINS7_6detail15normal_iteratorINS7_10device_ptrIiEEEESF_SF_SF_N4cuda3std3__44plusIiEE8identityEEEEvT0_T1_)
        .other          _ZN3cub18CUB_300001_SM_10006detail8for_each13static_kernelINS2_12policy_hub_t12policy_500_tElN6thrust24THRUST_300001_SM_1000_NS8cuda_cub11__transform18binary_transform_fINS7_6detail15normal_iteratorINS7_10device_ptrIiEEEESF_SF_SF_N4cuda3std3__44plusIiEE8identityEEEEvT0_T1_,@"STO_CUDA_ENTRY STV_DEFAULT"
_ZN3cub18CUB_300001_SM_10006detail8for_each13static_kernelINS2_12policy_hub_t12policy_500_tElN6thrust24THRUST_300001_SM_1000_NS8cuda_cub11__transform18binary_transform_fINS7_6detail15normal_iteratorINS7_10device_ptrIiEEEESF_SF_SF_N4cuda3std3__44plusIiEE8identityEEEEvT0_T1_:
.text._ZN3cub18CUB_300001_SM_10006detail8for_each13static_kernelINS2_12policy_hub_t12policy_500_tElN6thrust24THRUST_300001_SM_1000_NS8cuda_cub11__transform18binary_transform_fINS7_6detail15normal_iteratorINS7_10device_ptrIiEEEESF_SF_SF_N4cuda3std3__44plusIiEE8identityEEEEvT0_T1_:
[----:B------:R-:W-:Y:S08]  /*0000*/  LDC R1, c[0x0][0x37c] ;  /* 0x0000df00ff017b82 */ /* 0x000ff00000000800 */
[----:B------:R-:W0:Y:S01]  /*0010*/  S2UR UR4, SR_CTAID.X ;  /* 0x00000000000479c3 */ /* 0x000e220000002500 */
[----:B------:R-:W1:Y:S01]  /*0020*/  LDCU.64 UR6, c[0x0][0x380] ;  /* 0x00007000ff0677ac */ /* 0x000e620008000a00 */
[----:B------:R-:W2:Y:S01]  /*0030*/  LDCU.64 UR8, c[0x0][0x358] ;  /* 0x00006b00ff0877ac */ /* 0x000ea20008000a00 */
[----:B0-----:R-:W-:-:S04]  /*0040*/  UIMAD.WIDE.U32 UR4, UR4, 0x200, URZ ;  /* 0x00000200040478a5 */ /* 0x001fc8000f8e00ff */
[----:B-1----:R-:W-:-:S04]  /*0050*/  UIADD3 UR6, UP0, UPT, -UR4, UR6, URZ ;  /* 0x0000000604067290 */ /* 0x002fc8000ff1e1ff */
[----:B------:R-:W-:Y:S02]  /*0060*/  UIADD3.X UR7, UPT, UPT, ~UR5, UR7, URZ, UP0, !UPT ;  /* 0x0000000705077290 */ /* 0x000fe400087fe5ff */
[----:B------:R-:W-:-:S04]  /*0070*/  UISETP.GE.U32.AND UP0, UPT, UR6, 0x200, UPT ;  /* 0x000002000600788c */ /* 0x000fc8000bf06070 */
[----:B------:R-:W-:-:S09]  /*0080*/  UISETP.GE.AND.EX UP0, UPT, UR7, URZ, UPT, UP0 ;  /* 0x000000ff0700728c */ /* 0x000fd2000bf06300 */
[----:B--2---:R-:W-:Y:S05]  /*0090*/  BRA.U !UP0, `(.L_x_0) ;  /* 0x0000000108787547 */ /* 0x004fea000b800000 */
[----:B------:R-:W0:Y:S01]  /*00a0*/  S2R R0, SR_TID.X ;  /* 0x0000000000007919 */ /* 0x000e220000002100 */
[----:B------:R-:W1:Y:S01]  /*00b0*/  LDCU.64 UR10, c[0x0][0x3a0] ;  /* 0x00007400ff0a77ac */ /* 0x000e620008000a00 */
[----:B------:R-:W2:Y:S01]  /*00c0*/  LDCU.128 UR12, c[0x0][0x390] ;  /* 0x00007200ff0c77ac */ /* 0x000ea20008000c00 */
[----:B0-----:R-:W-:-:S05]  /*00d0*/  IADD3 R0, P0, PT, R0, UR4, RZ ;  /* 0x0000000400007c10 */ /* 0x001fca000ff1e0ff */
[----:B------:R-:W-:Y:S02]  /*00e0*/  IMAD.X R9, RZ, RZ, UR5, P0 ;  /* 0x00000005ff097e24 */ /* 0x000fe400080e06ff */
[----:B------:R-:W-:-:S03]  /*00f0*/  IMAD.SHL.U32 R8, R0, 0x4, RZ ;  /* 0x0000000400087824 */ /* 0x000fc600078e00ff */
[----:B------:R-:W-:Y:S02]  /*0100*/  SHF.L.U64.HI R9, R0, 0x2, R9 ;  /* 0x0000000200097819 */ /* 0x000fe40000010209 */
[----:B-1----:R-:W-:-:S04]  /*0110*/  IADD3 R2, P0, PT, R8, UR10, RZ ;  /* 0x0000000a08027c10 */ /* 0x002fc8000ff1e0ff */
[----:B------:R-:W-:Y:S01]  /*0120*/  IADD3.X R3, PT, PT, R9, UR11, RZ, P0, !PT ;  /* 0x0000000b09037c10 */ /* 0x000fe200087fe4ff */
[----:B------:R-:W0:Y:S04]  /*0130*/  LDCU.64 UR10, c[0x0][0x388] ;  /* 0x00007100ff0a77ac */ /* 0x000e280008000a00 */
[----:B------:R-:W3:Y:S01]  /*0140*/  LDG.E R0, desc[UR8][R2.64] ;  /* 0x0000000802007981 */ /* 0x000ee2000c1e1900 */
[----:B--2---:R-:W-:-:S04]  /*0150*/  IADD3 R6, P2, PT, R8, UR12, RZ ;  /* 0x0000000c08067c10 */ /* 0x004fc8000ff5e0ff */
[----:B------:R-:W-:Y:S02]  /*0160*/  IADD3.X R7, PT, PT, R9, UR13, RZ, P2, !PT ;  /* 0x0000000d09077c10 */ /* 0x000fe400097fe4ff */
[----:B0-----:R-:W-:-:S04]  /*0170*/  IADD3 R4, P1, PT, R8, UR10, RZ ;  /* 0x0000000a08047c10 */ /* 0x001fc8000ff3e0ff */
[----:B------:R-:W-:Y:S02]  /*0180*/  IADD3.X R5, PT, PT, R9, UR11, RZ, P1, !PT ;  /* 0x0000000b09057c10 */ /* 0x000fe40008ffe4ff */
[----:B---3--:R-:W-:-:S13]  /*0190*/  ISETP.NE.AND P0, PT, R0, RZ, PT ;  /* 0x000000ff0000720c */ /* 0x008fda0003f05270 */
[----:B------:R-:W2:Y:S04]  /*01a0*/  @P0 LDG.E R0, desc[UR8][R4.64] ;  /* 0x0000000804000981 */ /* 0x000ea8000c1e1900 */
[----:B------:R-:W2:Y:S01]  /*01b0*/  @P0 LDG.E R11, desc[UR8][R6.64] ;  /* 0x00000008060b0981 */ /* 0x000ea2000c1e1900 */
[----:B------:R-:W-:-:S04]  /*01c0*/  IADD3 R8, P1, PT, R8, UR14, RZ ;  /* 0x0000000e08087c10 */ /* 0x000fc8000ff3e0ff */
[----:B------:R-:W-:Y:S01]  /*01d0*/  IADD3.X R9, PT, PT, R9, UR15, RZ, P1, !PT ;  /* 0x0000000f09097c10 */ /* 0x000fe20008ffe4ff */
[----:B--2---:R-:W-:-:S05]  /*01e0*/  @P0 IMAD.IADD R11, R0, 0x1, R11 ;  /* 0x00000001000b0824 */ /* 0x004fca00078e020b */
[----:B------:R0:W-:Y:S04]  /*01f0*/  @P0 STG.E desc[UR8][R8.64], R11 ;  /* 0x0000000b08000986 */ /* 0x0001e8000c101908 */
[----:B------:R-:W2:Y:S02]  /*0200*/  LDG.E R2, desc[UR8][R2.64+0x400] ;  /* 0x0004000802027981 */ /* 0x000ea4000c1e1900 */
[----:B--2---:R-:W-:-:S13]  /*0210*/  ISETP.NE.AND P0, PT, R2, RZ, PT ;  /* 0x000000ff0200720c */ /* 0x004fda0003f05270 */
[----:B0-----:R-:W-:Y:S05]  /*0220*/  @!P0 EXIT ;  /* 0x000000000000894d */ /* 0x001fea0003800000 */
[----:B------:R-:W2:Y:S04]  /*0230*/  LDG.E R4, desc[UR8][R4.64+0x400] ;  /* 0x0004000804047981 */ /* 0x000ea8000c1e1900 */
[----:B------:R-:W2:Y:S02]  /*0240*/  LDG.E R7, desc[UR8][R6.64+0x400] ;  /* 0x0004000806077981 */ /* 0x000ea4000c1e1900 */
[----:B--2---:R-:W-:-:S05]  /*0250*/  IMAD.IADD R3, R4, 0x1, R7 ;  /* 0x0000000104037824 */ /* 0x004fca00078e0207 */
[----:B------:R-:W-:Y:S01]  /*0260*/  STG.E desc[UR8][R8.64+0x400], R3 ;  /* 0x0004000308007986 */ /* 0x000fe2000c101908 */
[----:B------:R-:W-:Y:S05]  /*0270*/  EXIT ;  /* 0x000000000000794d */ /* 0x000fea0003800000 */
.L_x_0:
[----:B------:R-:W0:Y:S01]  /*0280*/  S2R R0, SR_TID.X ;  /* 0x0000000000007919 */ /* 0x000e220000002100 */
[----:B------:R-:W-:Y:S01]  /*0290*/  USHF.R.S32.HI UR7, URZ, 0x1f, UR6 ;  /* 0x0000001fff077899 */ /* 0x000fe20008011406 */
[----:B------:R-:W-:Y:S05]  /*02a0*/  BSSY.RECONVERGENT B0, `(.L_x_1) ;  /* 0x000001f000007945 */ /* 0x000fea0003800200 */
[----:B------:R-:W-:Y:S01]  /*02b0*/  IMAD.U32 R3, RZ, RZ, UR7 ;  /* 0x00000007ff037e24 */ /* 0x000fe2000f8e00ff */
[C---:B0-----:R-:W-:Y:S01]  /*02c0*/  ISETP.LT.U32.AND P1, PT, R0.reuse, UR6, PT ;  /* 0x0000000600007c0c */ /* 0x041fe2000bf21070 */
[----:B------:R-:W-:-:S03]  /*02d0*/  VIADD R2, R0, 0x100 ;  /* 0x0000010000027836 */ /* 0x000fc60000000000 */
[----:B------:R-:W-:Y:S02]  /*02e0*/  ISETP.GT.AND.EX P1, PT, R3, RZ, PT, P1 ;  /* 0x000000ff0300720c */ /* 0x000fe40003f24310 */
[----:B------:R-:W-:Y:S01]  /*02f0*/  ISETP.LT.U32.AND P0, PT, R2, UR6, PT ;  /* 0x0000000602007c0c */ /* 0x000fe2000bf01070 */
[----:B------:R-:W-:-:S05]  /*0300*/  IMAD.U32 R2, RZ, RZ, UR7 ;  /* 0x00000007ff027e24 */ /* 0x000fca000f8e00ff */
[----:B------:R-:W-:-:S05]  /*0310*/  ISETP.GT.AND.EX P0, PT, R2, RZ, PT, P0 ;  /* 0x000000ff0200720c */ /* 0x000fca0003f04300 */
[----:B------:R-:W-:Y:S08]  /*0320*/  @!P1 BRA `(.L_x_2) ;  /* 0x0000000000589947 */ /* 0x000ff00003800000 */
[----:B------:R-:W0:Y:S01]  /*0330*/  LDCU.64 UR10, c[0x0][0x3a0] ;  /* 0x00007400ff0a77ac */ /* 0x000e220008000a00 */
[----:B------:R-:W-:-:S05]  /*0340*/  IADD3 R2, P1, PT, R0, UR4, RZ ;  /* 0x0000000400027c10 */ /* 0x000fca000ff3e0ff */
[----:B------:R-:W-:Y:S02]  /*0350*/  IMAD.X R3, RZ, RZ, UR5, P1 ;  /* 0x00000005ff037e24 */ /* 0x000fe400088e06ff */
[----:B------:R-:W-:-:S03]  /*0360*/  IMAD.SHL.U32 R6, R2, 0x4, RZ ;  /* 0x0000000402067824 */ /* 0x000fc600078e00ff */
[----:B------:R-:W-:Y:S02]  /*0370*/  SHF.L.U64.HI R7, R2, 0x2, R3 ;  /* 0x0000000202077819 */ /* 0x000fe40000010203 */
[----:B0-----:R-:W-:-:S04]  /*0380*/  IADD3 R2, P1, PT, R6, UR10, RZ ;  /* 0x0000000a06027c10 */ /* 0x001fc8000ff3e0ff */
[----:B------:R-:W-:-:S05]  /*0390*/  IADD3.X R3, PT, PT, R7, UR11, RZ, P1, !PT ;  /* 0x0000000b07037c10 */ /* 0x000fca0008ffe4ff */
[----:B------:R-:W2:Y:S02]  /*03a0*/  LDG.E R2, desc[UR8][R2.64] ;  /* 0x0000000802027981 */ /* 0x000ea4000c1e1900 */
[----:B--2---:R-:W-:-:S13]  /*03b0*/  ISETP.NE.AND P1, PT, R2, RZ, PT ;  /* 0x000000ff0200720c */ /* 0x004fda0003f25270 */
[----:B------:R-:W-:Y:S05]  /*03c0*/  @!P1 BRA `(.L_x_2) ;  /* 0x0000000000309947 */ /* 0x000fea0003800000 */
[----:B------:R-:W0:Y:S01]  /*03d0*/  LDCU.128 UR12, c[0x0][0x390] ;  /* 0x00007200ff0c77ac */ /* 0x000e220008000c00 */
[----:B------:R-:W1:Y:S01]  /*03e0*/  LDCU.64 UR10, c[0x0][0x388] ;  /* 0x00007100ff0a77ac */ /* 0x000e620008000a00 */
[C---:B0-----:R-:W-:Y:S02]  /*03f0*/  IADD3 R4, P2, PT, R6.reuse, UR12, RZ ;  /* 0x0000000c06047c10 */ /* 0x041fe4000ff5e0ff */
[----:B-1----:R-:W-:Y:S02]  /*0400*/  IADD3 R2, P1, PT, R6, UR10, RZ ;  /* 0x0000000a06027c10 */ /* 0x002fe4000ff3e0ff */
[C---:B------:R-:W-:Y:S02]  /*0410*/  IADD3.X R5, PT, PT, R7.reuse, UR13, RZ, P2, !PT ;  /* 0x0000000d07057c10 */ /* 0x040fe400097fe4ff */
[----:B------:R-:W-:-:S04]  /*0420*/  IADD3.X R3, PT, PT, R7, UR11, RZ, P1, !PT ;  /* 0x0000000b07037c10 */ /* 0x000fc80008ffe4ff */
[----:B------:R-:W2:Y:S04]  /*0430*/  LDG.E R5, desc[UR8][R4.64] ;  /* 0x0000000804057981 */ /* 0x000ea8000c1e1900 */
[----:B------:R-:W2:Y:S01]  /*0440*/  LDG.E R2, desc[UR8][R2.64] ;  /* 0x0000000802027981 */ /* 0x000ea2000c1e1900 */
[----:B------:R-:W-:-:S04]  /*0450*/  IADD3 R6, P1, PT, R6, UR14, RZ ;  /* 0x0000000e06067c10 */ /* 0x000fc8000ff3e0ff */
[----:B------:R-:W-:Y:S01]  /*0460*/  IADD3.X R7, PT, PT, R7, UR15, RZ, P1, !PT ;  /* 0x0000000f07077c10 */ /* 0x000fe20008ffe4ff */
[----:B--2---:R-:W-:-:S05]  /*0470*/  IMAD.IADD R9, R2, 0x1, R5 ;  /* 0x0000000102097824 */ /* 0x004fca00078e0205 */
[----:B------:R0:W-:Y:S03]  /*0480*/  STG.E desc[UR8][R6.64], R9 ;  /* 0x0000000906007986 */ /* 0x0001e6000c101908 */
.L_x_2:
[----:B------:R-:W-:Y:S05]  /*0490*/  BSYNC.RECONVERGENT B0 ;  /* 0x0000000000007941 */ /* 0x000fea0003800200 */
.L_x_1:
[----:B------:R-:W-:Y:S05]  /*04a0*/  @!P0 EXIT ;  /* 0x000000000000894d */ /* 0x000fea0003800000 */
[----:B------:R-:W1:Y:S01]  /*04b0*/  LDCU.64 UR6, c[0x0][0x3a0] ;  /* 0x00007400ff0677ac */ /* 0x000e620008000a00 */
[----:B------:R-:W-:-:S05]  /*04c0*/  IADD3 R0, P0, PT, R0, UR4, RZ ;  /* 0x0000000400007c10 */ /* 0x000fca000ff1e0ff */
[----:B------:R-:W-:Y:S02]  /*04d0*/  IMAD.X R3, RZ, RZ, UR5, P0 ;  /* 0x00000005ff037e24 */ /* 0x000fe400080e06ff */
[----:B0-----:R-:W-:-:S03]  /*04e0*/  IMAD.SHL.U32 R6, R0, 0x4, RZ ;  /* 0x0000000400067824 */ /* 0x001fc600078e00ff */
[----:B------:R-:W-:Y:S02]  /*04f0*/  SHF.L.U64.HI R0, R0, 0x2, R3 ;  /* 0x0000000200007819 */ /* 0x000fe40000010203 */
[----:B-1----:R-:W-:-:S04]  /*0500*/  IADD3 R2, P0, PT, R6, UR6, RZ ;  /* 0x0000000606027c10 */ /* 0x002fc8000ff1e0ff */
[----:B------:R-:W-:-:S05]  /*0510*/  IADD3.X R3, PT, PT, R0, UR7, RZ, P0, !PT ;  /* 0x0000000700037c10 */ /* 0x000fca00087fe4ff */
[----:B------:R-:W2:Y:S02]  /*0520*/  LDG.E R2, desc[UR8][R2.64+0x400] ;  /* 0x0004000802027981 */ /* 0x000ea4000c1e1900 */
[----:B--2---:R-:W-:-:S13]  /*0530*/  ISETP.NE.AND P0, PT, R2, RZ, PT ;  /* 0x000000ff0200720c */ /* 0x004fda0003f05270 */
[----:B------:R-:W-:Y:S05]  /*0540*/  @!P0 EXIT ;  /* 0x000000000000894d */ /* 0x000fea0003800000 */
        /* <DEDUP_REMOVED lines=11> */
[----:B------:R-:W-:Y:S01]  /*0600*/  STG.E desc[UR8][R6.64+0x400], R9 ;  /* 0x0004000906007986 */ /* 0x000fe2000c101908 */
[----:B------:R-:W-:Y:S05]  /*0610*/  EXIT ;  /* 0x000000000000794d */ /* 0x000fea0003800000 */
.L_x_3:
[----:B------:R-:W-:-:S00]  /*0620*/  BRA `(.L_x_3) ;  /* 0xfffffffc00fc7947 */ /* 0x000fc0000383ffff */
[----:B------:R-:W-:-:S00]  /*0630*/  NOP ;  /* 0x0000000000007918 */ /* 0x000fc00000000000 */
        /* <DEDUP_REMOVED lines=12> */
.L_x_15:


//--------------------- .text._ZN3cub18CUB_300001_SM_10006detail8for_each13static_kernelINS2_12policy_hub_t12policy_500_tElN6thrust24THRUST_300001_SM_1000_NS8cuda_cub11__transform17unary_transform_fINS7_6detail15normal_iteratorINS7_10device_ptrIiEEEESF_SF_N4cuda3std3__46negateIiEE8identityEEEEvT0_T1_ --------------------------
	.section	.text._ZN3cub18CUB_300001_SM_10006detail8for_each13static_kernelINS2_12policy_hub_t12policy_500_tElN6thrust24THRUST_300001_SM_1000_NS8cuda_cub11__transform17unary_transform_fINS7_6detail15normal_iteratorINS7_10device_ptrIiEEEESF_SF_N4cuda3std3__46negateIiEE8identityEEEEvT0_T1_,"ax",@progbits
	.align	128
        .global         _ZN3cub18CUB_300001_SM_10006detail8for_each13static_kernelINS2_12policy_hub_t12policy_500_tElN6thrust24THRUST_300001_SM_1000_NS8cuda_cub11__transform17unary_transform_fINS7_6detail15normal_iteratorINS7_10device_ptrIiEEEESF_SF_N4cuda3std3__46negateIiEE8identityEEEEvT0_T1_
        .type           _ZN3cub18CUB_300001_SM_10006detail8for_each13static_kernelINS2_12policy_hub_t12policy_500_tElN6thrust24THRUST_300001_SM_1000_NS8cuda_cub11__transform17unary_transform_fINS7_6detail15normal_iteratorINS7_10device_ptrIiEEEESF_SF_N4cuda3std3__46negateIiEE8identityEEEEvT0_T1_,@function
        .size           _ZN3cub18CUB_300001_SM_10006detail8for_each13static_kernelINS2_12policy_hub_t12policy_500_tElN6thrust24THRUST_300001_SM_1000_NS8cuda_cub11__transform17unary_transform_fINS7_6detail15normal_iteratorINS7_10device_ptrIiEEEESF_SF_N4cuda3std3__46negateIiEE8identityEEEEvT0_T1_,(.L_x_16 - _ZN3cub18CUB_300001_SM_10006detail8for_each13static_kernelINS2_12policy_hub_t12policy_500_tElN6thrust24THRUST_300001_SM_1000_NS8cuda_cub11__transform17unary_transform_fINS7_6detail15normal_iteratorINS7_10device_ptrIiEEEESF_SF_N4cuda3std3__46negateIiEE8identityEEEEvT0_T1_)
        .other          _ZN3cub18CUB_300001_SM_10006detail8for_each13static_kernelINS2_12policy_hub_t12policy_500_tElN6thrust24THRUST_300001_SM_1000_NS8cuda_cub11__transform17unary_transform_fINS7_6detail15normal_iteratorINS7_10device_ptrIiEEEESF_SF_N4cuda3std3__46negateIiEE8identityEEEEvT0_T1_,@"STO_CUDA_ENTRY STV_DEFAULT"
_ZN3cub18CUB_300001_SM_10006detail8for_each13static_kernelINS2_12policy_hub_t12policy_500_tElN6thrust24THRUST_300001_SM_1000_NS8cuda_cub11__transform17unary_transform_fINS7_6detail15normal_iteratorINS7_10device_ptrIiEEEESF_SF_N4cuda3std3__46negateIiEE8identityEEEEvT0_T1_:
.text._ZN3cub18CUB_300001_SM_10006detail8for_each13static_kernelINS2_12policy_hub_t12policy_500_tElN6thrust24THRUST_300001_SM_1000_NS8cuda_cub11__transform17unary_transform_fINS7_6detail15normal_iteratorINS7_10device_ptrIiEEEESF_SF_N4cuda3std3__46negateIiEE8identityEEEEvT0_T1_:
        /* <DEDUP_REMOVED lines=11> */
[----:B------:R-:W1:Y:S01]  /*00b0*/  LDCU.128 UR12, c[0x0][0x390] ;  /* 0x00007200ff0c77ac */ /* 0x000e620008000c00 */
[----:B------:R-:W2:Y:S01]  /*00c0*/  LDCU.64 UR10, c[0x0][0x388] ;  /* 0x00007100ff0a77ac */ /* 0x000ea20008000a00 */
[----:B0-----:R-:W-:-:S05]  /*00d0*/  IADD3 R0, P0, PT, R0, UR4, RZ ;  /* 0x0000000400007c10 */ /* 0x001fca000ff1e0ff */
[----:B------:R-:W-:Y:S02]  /*00e0*/  IMAD.X R7, RZ, RZ, UR5, P0 ;  /* 0x00000005ff077e24 */ /* 0x000fe400080e06ff */
[----:B------:R-:W-:-:S03]  /*00f0*/  IMAD.SHL.U32 R6, R0, 0x4, RZ ;  /* 0x0000000400067824 */ /* 0x000fc600078e00ff */
[----:B------:R-:W-:Y:S02]  /*0100*/  SHF.L.U64.HI R7, R0, 0x2, R7 ;  /* 0x0000000200077819 */ /* 0x000fe40000010207 */
[----:B-1----:R-:W-:-:S04]  /*0110*/  IADD3 R2, P0, PT, R6, UR14, RZ ;  /* 0x0000000e06027c10 */ /* 0x002fc8000ff1e0ff */
[----:B------:R-:W-:-:S05]  /*0120*/  IADD3.X R3, PT, PT, R7, UR15, RZ, P0, !PT ;  /* 0x0000000f07037c10 */ /* 0x000fca00087fe4ff */
[----:B------:R-:W3:Y:S01]  /*0130*/  LDG.E R0, desc[UR8][R2.64] ;  /* 0x0000000802007981 */ /* 0x000ee2000c1e1900 */
[----:B--2---:R-:W-:-:S04]  /*0140*/  IADD3 R4, P1, PT, R6, UR10, RZ ;  /* 0x0000000a06047c10 */ /* 0x004fc8000ff3e0ff */
[----:B------:R-:W-:Y:S02]  /*0150*/  IADD3.X R5, PT, PT, R7, UR11, RZ, P1, !PT ;  /* 0x0000000b07057c10 */ /* 0x000fe40008ffe4ff */
[----:B---3--:R-:W-:-:S13]  /*0160*/  ISETP.NE.AND P0, PT, R0, RZ, PT ;  /* 0x000000ff0000720c */ /* 0x008fda0003f05270 */
[----:B------:R-:W2:Y:S01]  /*0170*/  @P0 LDG.E R0, desc[UR8][R4.64] ;  /* 0x0000000804000981 */ /* 0x000ea2000c1e1900 */
[----:B------:R-:W-:-:S04]  /*0180*/  IADD3 R6, P1, PT, R6, UR12, RZ ;  /* 0x0000000c06067c10 */ /* 0x000fc8000ff3e0ff */
[----:B------:R-:W-:Y:S01]  /*0190*/  IADD3.X R7, PT, PT, R7, UR13, RZ, P1, !PT ;  /* 0x0000000d07077c10 */ /* 0x000fe20008ffe4ff */
[----:B--2---:R-:W-:-:S05]  /*01a0*/  @P0 IMAD.MOV R9, RZ, RZ, -R0 ;  /* 0x000000ffff090224 */ /* 0x004fca00078e0a00 */
[----:B------:R0:W-:Y:S04]  /*01b0*/  @P0 STG.E desc[UR8][R6.64], R9 ;  /* 0x0000000906000986 */ /* 0x0001e8000c101908 */
[----:B------:R-:W2:Y:S02]  /*01c0*/  LDG.E R0, desc[UR8][R2.64+0x400] ;  /* 0x0004000802007981 */ /* 0x000ea4000c1e1900 */
[----:B--2---:R-:W-:-:S13]  /*01d0*/  ISETP.NE.AND P0, PT, R0, RZ, PT ;  /* 0x000000ff0000720c */ /* 0x004fda0003f05270 */
[----:B0-----:R-:W-:Y:S05]  /*01e0*/  @!P0 EXIT ;  /* 0x000000000000894d */ /* 0x001fea0003800000 */
[----:B------:R-:W2:Y:S02]  /*01f0*/  LDG.E R4, desc[UR8][R4.64+0x400] ;  /* 0x0004000804047981 */ /* 0x000ea4000c1e1900 */
[----:B--2---:R-:W-:-:S05]  /*0200*/  IMAD.MOV R3, RZ, RZ, -R4 ;  /* 0x000000ffff037224 */ /* 0x004fca00078e0a04 */
[----:B------:R-:W-:Y:S01]  /*0210*/  STG.E desc[UR8][R6.64+0x400], R3 ;  /* 0x0004000306007986 */ /* 0x000fe2000c101908 */
[----:B------:R-:W-:Y:S05]  /*0220*/  EXIT ;  /* 0x000000000000794d */ /* 0x000fea0003800000 */
.L_x_4:
        /* <DEDUP_REMOVED lines=21> */
[----:B------:R-:W0:Y:S02]  /*0380*/  LDCU.64 UR10, c[0x0][0x388] ;  /* 0x00007100ff0a77ac */ /* 0x000e240008000a00 */
[----:B0-----:R-:W-:-:S04]  /*0390*/  IADD3 R2, P0, PT, R4, UR10, RZ ;  /* 0x0000000a04027c10 */ /* 0x001fc8000ff1e0ff */
[----:B------:R-:W-:Y:S01]  /*03a0*/  IADD3.X R3, PT, PT, R5, UR11, RZ, P0, !PT ;  /* 0x0000000b05037c10 */ /* 0x000fe200087fe4ff */
[----:B------:R-:W0:Y:S04]  /*03b0*/  LDCU.64 UR10, c[0x0][0x390] ;  /* 0x00007200ff0a77ac */ /* 0x000e280008000a00 */
[----:B------:R-:W2:Y:S01]  /*03c0*/  LDG.E R2, desc[UR8][R2.64] ;  /* 0x0000000802027981 */ /* 0x000ea2000c1e1900 */
[----:B0-----:R-:W-:-:S04]  /*03d0*/  IADD3 R4, P0, PT, R4, UR10, RZ ;  /* 0x0000000a04047c10 */ /* 0x001fc8000ff1e0ff */
[----:B------:R-:W-:Y:S01]  /*03e0*/  IADD3.X R5, PT, PT, R5, UR11, RZ, P0, !PT ;  /* 0x0000000b05057c10 */ /* 0x000fe200087fe4ff */
[----:B--2---:R-:W-:-:S05]  /*03f0*/  IMAD.MOV R7, RZ, RZ, -R2 ;  /* 0x000000ffff077224 */ /* 0x004fca00078e0a02 */
[----:B------:R0:W-:Y:S03]  /*0400*/  STG.E desc[UR8][R4.64], R7 ;  /* 0x0000000704007986 */ /* 0x0001e6000c101908 */
.L_x_6:
[----:B------:R-:W-:Y:S05]  /*0410*/  BSYNC.RECONVERGENT B0 ;  /* 0x0000000000007941 */ /* 0x000fea0003800200 */
.L_x_5:
        /* <DEDUP_REMOVED lines=19> */
[----:B------:R-:W-:Y:S01]  /*0550*/  STG.E desc[UR8][R4.64+0x400], R7 ;  /* 0x0004000704007986 */ /* 0x000fe2000c101908 */
[----:B------:R-:W-:Y:S05]  /*0560*/  EXIT ;  /* 0x000000000000794d */ /* 0x000fea0003800000 */
.L_x_7:
        /* <DEDUP_REMOVED lines=9> */
.L_x_16:


//--------------------- .text._ZN3cub18CUB_300001_SM_10006detail8for_each13static_kernelINS2_12policy_hub_t12policy_500_tElN6thrust24THRUST_300001_SM_1000_NS8cuda_cub11__transform17unary_transform_fINS7_6detail15normal_iteratorINS7_10device_ptrIiEEEESF_NS9_14no_stencil_tagEN4cuda3std3__46negateIiEE6is_oddEEEEvT0_T1_ --------------------------
	.section	.text._ZN3cub18CUB_300001_SM_10006detail8for_each13static_kernelINS2_12policy_hub_t12policy_500_tElN6thrust24THRUST_300001_SM_1000_NS8cuda_cub11__transform17unary_transform_fINS7_6detail15normal_iteratorINS7_10device_ptrIiEEEESF_NS9_14no_stencil_tagEN4cuda3std3__46negateIiEE6is_oddEEEEvT0_T1_,"ax",@progbits
	.align	128
        .global         _ZN3cub18CUB_300001_SM_10006detail8for_each13static_kernelINS2_12policy_hub_t12policy_500_tElN6thrust24THRUST_300001_SM_1000_NS8cuda_cub11__transform17unary_transform_fINS7_6detail15normal_iteratorINS7_10device_ptrIiEEEESF_NS9_14no_stencil_tagEN4cuda3std3__46negateIiEE6is_oddEEEEvT0_T1_
        .type           _ZN3cub18CUB_300001_SM_10006detail8for_each13static_kernelINS2_12policy_hub_t12policy_500_tElN6thrust24THRUST_300001_SM_1000_NS8cuda_cub11__transform17unary_transform_fINS7_6detail15normal_iteratorINS7_10device_ptrIiEEEESF_NS9_14no_stencil_tagEN4cuda3std3__46negateIiEE6is_oddEEEEvT0_T1_,@function
        .size           _ZN3cub18CUB_300001_SM_10006detail8for_each13static_kernelINS2_12policy_hub_t12policy_500_tElN6thrust24THRUST_300001_SM_1000_NS8cuda_cub11__transform17unary_transform_fINS7_6detail15normal_iteratorINS7_10device_ptrIiEEEESF_NS9_14no_stencil_tagEN4cuda3std3__46negateIiEE6is_oddEEEEvT0_T1_,(.L_x_17 - _ZN3cub18CUB_300001_SM_10006detail8for_each13static_kernelINS2_12policy_hub_t12policy_500_tElN6thrust24THRUST_300001_SM_1000_NS8cuda_cub11__transform17unary_transform_fINS7_6detail15normal_iteratorINS7_10device_ptrIiEEEESF_NS9_14no_stencil_tagEN4cuda3std3__46negateIiEE6is_oddEEEEvT0_T1_)
        .other          _ZN3cub18CUB_300001_SM_10006detail8for_each13static_kernelINS2_12policy_hub_t12policy_500_tElN6thrust24THRUST_300001_SM_1000_NS8cuda_cub11__transform17unary_transform_fINS7_6detail15normal_iteratorINS7_10device_ptrIiEEEESF_NS9_14no_stencil_tagEN4cuda3std3__46negateIiEE6is_oddEEEEvT0_T1_,@"STO_CUDA_ENTRY STV_DEFAULT"
_ZN3cub18CUB_300001_SM_10006detail8for_each13static_kernelINS2_12policy_hub_t12policy_500_tElN6thrust24THRUST_300001_SM_1000_NS8cuda_cub11__transform17unary_transform_fINS7_6detail15normal_iteratorINS7_10device_ptrIiEEEESF_NS9_14no_stencil_tagEN4cuda3std3__46negateIiEE6is_oddEEEEvT0_T1_:
.text._ZN3cub18CUB_300001_SM_10006detail8for_each13static_kernelINS2_12policy_hub_t12policy_500_tElN6thrust24THRUST_300001_SM_1000_NS8cuda_cub11__transform17unary_transform_fINS7_6detail15normal_iteratorINS7_10device_ptrIiEEEESF_NS9_14no_stencil_tagEN4cuda3std3__46negateIiEE6is_oddEEEEvT0_T1_:
        /* <DEDUP_REMOVED lines=12> */
[----:B0-----:R-:W-:-:S05]  /*00c0*/  IADD3 R0, P0, PT, R0, UR4, RZ ;  /* 0x0000000400007c10 */ /* 0x001fca000ff1e0ff */
[----:B------:R-:W-:Y:S02]  /*00d0*/  IMAD.X R3, RZ, RZ, UR5, P0 ;  /* 0x00000005ff037e24 */ /* 0x000fe400080e06ff */
[----:B------:R-:W-:-:S03]  /*00e0*/  IMAD.SHL.U32 R5, R0, 0x4, RZ ;  /* 0x0000000400057824 */ /* 0x000fc600078e00ff */
[----:B------:R-:W-:Y:S02]  /*00f0*/  SHF.L.U64.HI R6, R0, 0x2, R3 ;  /* 0x0000000200067819 */ /* 0x000fe40000010203 */
[----:B-1----:R-:W-:-:S04]  /*0100*/  IADD3 R2, P0, PT, R5, UR10, RZ ;  /* 0x0000000a05027c10 */ /* 0x002fc8000ff1e0ff */
[----:B------:R-:W-:Y:S01]  /*0110*/  IADD3.X R3, PT, PT, R6, UR11, RZ, P0, !PT ;  /* 0x0000000b06037c10 */ /* 0x000fe200087fe4ff */
[----:B------:R-:W0:Y:S04]  /*0120*/  LDCU.64 UR10, c[0x0][0x390] ;  /* 0x00007200ff0a77ac */ /* 0x000e280008000a00 */
[----:B------:R-:W2:Y:S02]  /*0130*/  LDG.E R0, desc[UR8][R2.64] ;  /* 0x0000000802007981 */ /* 0x000ea4000c1e1900 */
[----:B--2---:R-:W-:-:S04]  /*0140*/  LOP3.LUT R4, R0, 0x1, RZ, 0xc0, !PT ;  /* 0x0000000100047812 */ /* 0x004fc800078ec0ff */
[----:B------:R-:W-:Y:S02]  /*0150*/  ISETP.NE.U32.AND P0, PT, R4, 0x1, PT ;  /* 0x000000010400780c */ /* 0x000fe40003f05070 */
[----:B0-----:R-:W-:-:S04]  /*0160*/  IADD3 R4, P1, PT, R5, UR10, RZ ;  /* 0x0000000a05047c10 */ /* 0x001fc8000ff3e0ff */
[----:B------:R-:W-:-:S07]  /*0170*/  IADD3.X R5, PT, PT, R6, UR11, RZ, P1, !PT ;  /* 0x0000000b06057c10 */ /* 0x000fce0008ffe4ff */
[----:B------:R-:W-:-:S05]  /*0180*/  @!P0 IMAD.MOV R7, RZ, RZ, -R0 ;  /* 0x000000ffff078224 */ /* 0x000fca00078e0a00 */
[----:B------:R0:W-:Y:S04]  /*0190*/  @!P0 STG.E desc[UR8][R4.64], R7 ;  /* 0x0000000704008986 */ /* 0x0001e8000c101908 */
[----:B------:R-:W2:Y:S02]  /*01a0*/  LDG.E R0, desc[UR8][R2.64+0x400] ;  /* 0x0004000802007981 */ /* 0x000ea4000c1e1900 */
[----:B--2---:R-:W-:-:S04]  /*01b0*/  LOP3.LUT R6, R0, 0x1, RZ, 0xc0, !PT ;  /* 0x0000000100067812 */ /* 0x004fc800078ec0ff */
[----:B------:R-:W-:-:S13]  /*01c0*/  ISETP.NE.U32.AND P0, PT, R6, 0x1, PT ;  /* 0x000000010600780c */ /* 0x000fda0003f05070 */
[----:B0-----:R-:W-:Y:S05]  /*01d0*/  @P0 EXIT ;  /* 0x000000000000094d */ /* 0x001fea0003800000 */
[----:B------:R-:W-:-:S05]  /*01e0*/  IMAD.MOV R3, RZ, RZ, -R0 ;  /* 0x000000ffff037224 */ /* 0x000fca00078e0a00 */
[----:B------:R-:W-:Y:S01]  /*01f0*/  STG.E desc[UR8][R4.64+0x400], R3 ;  /* 0x0004000304007986 */ /* 0x000fe2000c101908 */
[----:B------:R-:W-:Y:S05]  /*0200*/  EXIT ;  /* 0x000000000000794d */ /* 0x000fea0003800000 */
.L_x_8:
        /* <DEDUP_REMOVED lines=19> */
[----:B--2---:R-:W-:-:S04]  /*0340*/  LOP3.LUT R0, R2, 0x1, RZ, 0xc0, !PT ;  /* 0x0000000102007812 */ /* 0x004fc800078ec0ff */
[----:B------:R-:W-:-:S13]  /*0350*/  ISETP.NE.U32.AND P1, PT, R0, 0x1, PT ;  /* 0x000000010000780c */ /* 0x000fda0003f25070 */
[----:B------:R-:W0:Y:S01]  /*0360*/  @!P1 LDC.64 R10, c[0x0][0x390] ;  /* 0x0000e400ff0a9b82 */ /* 0x000e220000000a00 */
[----:B------:R-:W-:Y:S01]  /*0370*/  @!P1 IMAD.MOV R7, RZ, RZ, -R2 ;  /* 0x000000ffff079224 */ /* 0x000fe200078e0a02 */
[----:B0-----:R-:W-:-:S05]  /*0380*/  @!P1 IADD3 R4, P2, PT, R5, R10, RZ ;  /* 0x0000000a05049210 */ /* 0x001fca0007f5e0ff */
[----:B------:R-:W-:-:S05]  /*0390*/  @!P1 IMAD.X R5, R8, 0x1, R11, P2 ;  /* 0x0000000108059824 */ /* 0x000fca00010e060b */
[----:B------:R0:W-:Y:S03]  /*03a0*/  @!P1 STG.E desc[UR8][R4.64], R7 ;  /* 0x0000000704009986 */ /* 0x0001e6000c101908 */
.L_x_10:
[----:B------:R-:W-:Y:S05]  /*03b0*/  BSYNC.RECONVERGENT B0 ;  /* 0x0000000000007941 */ /* 0x000fea0003800200 */
.L_x_9:
        /* <DEDUP_REMOVED lines=9> */
[----:B--2---:R-:W-:-:S04]  /*0450*/  LOP3.LUT R4, R0, 0x1, RZ, 0xc0, !PT ;  /* 0x0000000100047812 */ /* 0x004fc800078ec0ff */
[----:B------:R-:W-:-:S13]  /*0460*/  ISETP.NE.U32.AND P0, PT, R4, 0x1, PT ;  /* 0x000000010400780c */ /* 0x000fda0003f05070 */
[----:B------:R-:W-:Y:S05]  /*0470*/  @P0 EXIT ;  /* 0x000000000000094d */ /* 0x000fea0003800000 */
[----:B------:R-:W0:Y:S02]  /*0480*/  LDCU.64 UR4, c[0x0][0x390] ;  /* 0x00007200ff0477ac */ /* 0x000e240008000a00 */
[----:B0-----:R-:W-:Y:S01]  /*0490*/  IADD3 R2, P0, PT, R5, UR4, RZ ;  /* 0x0000000405027c10 */ /* 0x001fe2000ff1e0ff */
[----:B------:R-:W-:-:S03]  /*04a0*/  IMAD.MOV R5, RZ, RZ, -R0 ;  /* 0x000000ffff057224 */ /* 0x000fc600078e0a00 */
[----:B------:R-:W-:-:S05]  /*04b0*/  IADD3.X R3, PT, PT, R6, UR5, RZ, P0, !PT ;  /* 0x0000000506037c10 */ /* 0x000fca00087fe4ff */
[----:B------:R-:W-:Y:S01]  /*04c0*/  STG.E desc[UR8][R2.64+0x400], R5 ;  /* 0x0004000502007986 */ /* 0x000fe2000c101908 */
[----:B------:R-:W-:Y:S05]  /*04d0*/  EXIT ;  /* 0x000000000000794d */ /* 0x000fea0003800000 */
.L_x_11:
        /* <DEDUP_REMOVED lines=10> */
.L_x_17:


//--------------------- .text._ZN3cub18CUB_300001_SM_10006detail8for_each13static_kernelINS2_12policy_hub_t12policy_500_tEmN6thrust24THRUST_300001_SM_1000_NS8cuda_cub20__uninitialized_fill7functorINS7_10device_ptrIiEEiEEEEvT0_T1_ --------------------------
	.section	.text._ZN3cub18CUB_300001_SM_10006detail8for_each13static_kernelINS2_12policy_hub_t12policy_500_tEmN6thrust24THRUST_300001_SM_1000_NS8cuda_cub20__uninitialized_fill7functorINS7_10device_ptrIiEEiEEEEvT0_T1_,"ax",@progbits
	.align	128
        .global         _ZN3cub18CUB_300001_SM_10006detail8for_each13static_kernelINS2_12policy_hub_t12policy_500_tEmN6thrust24THRUST_300001_SM_1000_NS8cuda_cub20__uninitialized_fill7functorINS7_10device_ptrIiEEiEEEEvT0_T1_
        .type           _ZN3cub18CUB_300001_SM_10006detail8for_each13static_kernelINS2_12policy_hub_t12policy_500_tEmN6thrust24THRUST_300001_SM_1000_NS8cuda_cub20__uninitialized_fill7functorINS7_10device_ptrIiEEiEEEEvT0_T1_,@function
        .size           _ZN3cub18CUB_300001_SM_10006detail8for_each13static_kernelINS2_12policy_hub_t12policy_500_tEmN6thrust24THRUST_300001_SM_1000_NS8cuda_cub20__uninitialized_fill7functorINS7_10device_ptrIiEEiEEEEvT0_T1_,(.L_x_18 - _ZN3cub18CUB_300001_SM_10006detail8for_each13static_kernelINS2_12policy_hub_t12policy_500_tEmN6thrust24THRUST_300001_SM_1000_NS8cuda_cub20__uninitialized_fill7functorINS7_10device_ptrIiEEiEEEEvT0_T1_)
        .other          _ZN3cub18CUB_300001_SM_10006detail8for_each13static_kernelINS2_12policy_hub_t12policy_500_tEmN6thrust24THRUST_300001_SM_1000_NS8cuda_cub20__uninitialized_fill7functorINS7_10device_ptrIiEEiEEEEvT0_T1_,@"STO_CUDA_ENTRY STV_DEFAULT"
_ZN3cub18CUB_300001_SM_10006detail8for_each13static_kernelINS2_12policy_hub_t12policy_500_tEmN6thrust24THRUST_300001_SM_1000_NS8cuda_cub20__uninitialized_fill7functorINS7_10device_ptrIiEEiEEEEvT0_T1_:
.text._ZN3cub18CUB_300001_SM_10006detail8for_each13static_kernelINS2_12policy_hub_t12policy_500_tEmN6thrust24THRUST_300001_SM_1000_NS8cuda_cub20__uninitialized_fill7functorINS7_10device_ptrIiEEiEEEEvT0_T1_:
        /* <DEDUP_REMOVED lines=8> */
[----:B------:R-:W-:-:S09]  /*0080*/  UISETP.GE.U32.AND.EX UP0, UPT, UR7, URZ, UPT, UP0 ;  /* 0x000000ff0700728c */ /* 0x000fd2000bf06100 */
[----:B--2---:R-:W-:Y:S05]  /*0090*/  BRA.U !UP0, `(.L_x_12) ;  /* 0x0000000108287547 */ /* 0x004fea000b800000 */
[----:B------:R-:W0:Y:S01]  /*00a0*/  S2R R0, SR_TID.X ;  /* 0x0000000000007919 */ /* 0x000e220000002100 */
[----:B------:R-:W1:Y:S01]  /*00b0*/  LDCU.64 UR6, c[0x0][0x388] ;  /* 0x00007100ff0677ac */ /* 0x000e620008000a00 */
[----:B------:R-:W2:Y:S01]  /*00c0*/  LDC R5, c[0x0][0x390] ;  /* 0x0000e400ff057b82 */ /* 0x000ea20000000800 */
[----:B0-----:R-:W-:-:S05]  /*00d0*/  IADD3 R0, P0, PT, R0, UR4, RZ ;  /* 0x0000000400007c10 */ /* 0x001fca000ff1e0ff */
[----:B------:R-:W-:Y:S01]  /*00e0*/  IMAD.X R3, RZ, RZ, UR5, P0 ;  /* 0x00000005ff037e24 */ /* 0x000fe200080e06ff */
[----:B-1----:R-:W-:-:S04]  /*00f0*/  LEA R2, P0, R0, UR6, 0x2 ;  /* 0x0000000600027c11 */ /* 0x002fc8000f8010ff */
[----:B------:R-:W-:-:S05]  /*0100*/  LEA.HI.X R3, R0, UR7, R3, 0x2, P0 ;  /* 0x0000000700037c11 */ /* 0x000fca00080f1403 */
[----:B--2---:R-:W-:Y:S04]  /*0110*/  STG.E desc[UR8][R2.64], R5 ;  /* 0x0000000502007986 */ /* 0x004fe8000c101908 */
[----:B------:R-:W-:Y:S01]  /*0120*/  STG.E desc[UR8][R2.64+0x400], R5 ;  /* 0x0004000502007986 */ /* 0x000fe2000c101908 */
[----:B------:R-:W-:Y:S05]  /*0130*/  EXIT ;  /* 0x000000000000794d */ /* 0x000fea0003800000 */
.L_x_12:
[----:B------:R-:W0:Y:S01]  /*0140*/  S2R R0, SR_TID.X ;  /* 0x0000000000007919 */ /* 0x000e220000002100 */
[----:B------:R-:W-:Y:S01]  /*0150*/  IMAD.U32 R2, RZ, RZ, UR7 ;  /* 0x00000007ff027e24 */ /* 0x000fe2000f8e00ff */
[----:B------:R-:W1:Y:S01]  /*0160*/  LDCU.64 UR10, c[0x0][0x388] ;  /* 0x00007100ff0a77ac */ /* 0x000e620008000a00 */
[----:B------:R-:W-:Y:S01]  /*0170*/  IMAD.U32 R4, RZ, RZ, UR7 ;  /* 0x00000007ff047e24 */ /* 0x000fe2000f8e00ff */
[----:B0-----:R-:W-:-:S04]  /*0180*/  ISETP.LT.U32.AND P0, PT, R0, UR6, PT ;  /* 0x0000000600007c0c */ /* 0x001fc8000bf01070 */
[----:B------:R-:W-:Y:S01]  /*0190*/  ISETP.GT.U32.AND.EX P0, PT, R2, RZ, PT, P0 ;  /* 0x000000ff0200720c */ /* 0x000fe20003f04100 */
[C---:B------:R-:W-:Y:S01]  /*01a0*/  VIADD R2, R0.reuse, 0x100 ;  /* 0x0000010000027836 */ /* 0x040fe20000000000 */
[----:B------:R-:W-:-:S04]  /*01b0*/  IADD3 R0, P2, PT, R0, UR4, RZ ;  /* 0x0000000400007c10 */ /* 0x000fc8000ff5e0ff */
[----:B------:R-:W-:Y:S01]  /*01c0*/  ISETP.LT.U32.AND P1, PT, R2, UR6, PT ;  /* 0x0000000602007c0c */ /* 0x000fe2000bf21070 */
[----:B------:R-:W-:Y:S01]  /*01d0*/  IMAD.X R3, RZ, RZ, UR5, P2 ;  /* 0x00000005ff037e24 */ /* 0x000fe200090e06ff */
[----:B-1----:R-:W-:Y:S02]  /*01e0*/  LEA R2, P2, R0, UR10, 0x2 ;  /* 0x0000000a00027c11 */ /* 0x002fe4000f8410ff */
[----:B------:R-:W-:Y:S02]  /*01f0*/  ISETP.GT.U32.AND.EX P1, PT, R4, RZ, PT, P1 ;  /* 0x000000ff0400720c */ /* 0x000fe40003f24110 */
[----:B------:R-:W-:Y:S01]  /*0200*/  LEA.HI.X R3, R0, UR11, R3, 0x2, P2 ;  /* 0x0000000b00037c11 */ /* 0x000fe200090f1403 */
[----:B------:R-:W0:Y:S04]  /*0210*/  @P0 LDC R5, c[0x0][0x390] ;  /* 0x0000e400ff050b82 */ /* 0x000e280000000800 */
[----:B0-----:R0:W-:Y:S06]  /*0220*/  @P0 STG.E desc[UR8][R2.64], R5 ;  /* 0x0000000502000986 */ /* 0x0011ec000c101908 */
[----:B------:R-:W-:Y:S05]  /*0230*/  @!P1 EXIT ;  /* 0x000000000000994d */ /* 0x000fea0003800000 */
[----:B0-----:R-:W0:Y:S02]  /*0240*/  LDC R5, c[0x0][0x390] ;  /* 0x0000e400ff057b82 */ /* 0x001e240000000800 */
[----:B0-----:R-:W-:Y:S01]  /*0250*/  STG.E desc[UR8][R2.64+0x400], R5 ;  /* 0x0004000502007986 */ /* 0x001fe2000c101908 */
[----:B------:R-:W-:Y:S05]  /*0260*/  EXIT ;  /* 0x000000000000794d */ /* 0x000fea0003800000 */
.L_x_13:
        /* <DEDUP_REMOVED lines=9> */
.L_x_18:


//--------------------- .text._ZN3cub18CUB_300001_SM_10006detail11EmptyKernelIvEEvv --------------------------
	.section	.text._ZN3cub18CUB_300001_SM_10006detail11EmptyKernelIvEEvv,"ax",@progbits
	.align	128
        .global         _ZN3cub18CUB_300001_SM_10006detail11EmptyKernelIvEEvv
        .type           _ZN3cub18CUB_300001_SM_10006detail11EmptyKernelIvEEvv,@function
        .size           _ZN3cub18CUB_300001_SM_10006detail11EmptyKernelIvEEvv,(.L_x_19 - _ZN3cub18CUB_300001_SM_10006detail11EmptyKernelIvEEvv)
        .other          _ZN3cub18CUB_300001_SM_10006detail11EmptyKernelIvEEvv,@"STO_CUDA_ENTRY STV_DEFAULT"
_ZN3cub18CUB_300001_SM_10006detail11EmptyKernelIvEEvv:
.text._ZN3cub18CUB_300001_SM_10006detail11EmptyKernelIvEEvv:
[----:B------:R-:W-:Y:S01]  /*0000*/  LDC R1, c[0x0][0x37c] ;  /* 0x0000df00ff017b82 */ /* 0x000fe20000000800 */
[----:B------:R-:W-:Y:S05]  /*0010*/  EXIT ;  /* 0x000000000000794d */ /* 0x000fea0003800000 */
.L_x_14:
        /* <DEDUP_REMOVED lines=14> */
.L_x_19:


//--------------------- .nv.shared.reserved.0     --------------------------
	.section	.nv.shared.reserved.0,"aw",@nobits
	.weak		__nv_reservedSMEM_offset_0_alias
	.size		__nv_reservedSMEM_offset_0_alias, 0, 64
	.other		__nv_reservedSMEM_offset_0_alias,@"STO_CUDA_RESERVED_SHARED STV_DEFAULT"
__nv_reservedSMEM_offset_0_alias:
	.zero		0
	.zero		64


//--------------------- .nv.global                --------------------------
	.section	.nv.global,"aw",@nobits
.nv.global:
	.type		_ZN30_INTERNAL_b793254c_4_k_cu_main6thrust24THRUST_300001_SM_1000_NS12placeholders2_8E,@object
	.size		_ZN30_INTERNAL_b793254c_4_k_cu_main6thrust24THRUST_300001_SM_1000_NS12placeholders2_8E,(_ZN30_INTERNAL_b793254c_4_k_cu_main4cuda3std3__432_GLOBAL__N__b793254c_4_k_cu_main6ignoreE - _ZN30_INTERNAL_b793254c_4_k_cu_main6thrust24THRUST_300001_SM_1000_NS12placeholders2_8E)
_ZN30_INTERNAL_b793254c_4_k_cu_main6thrust24THRUST_300001_SM_1000_NS12placeholders2_8E:
	.zero		1
	.type		_ZN30_INTERNAL_b793254c_4_k_cu_main4cuda3std3__432_GLOBAL__N__b793254c_4_k_cu_main6ignoreE,@object
	.size		_ZN30_INTERNAL_b793254c_4_k_cu_main4cuda3std3__432_GLOBAL__N__b793254c_4_k_cu_main6ignoreE,(_ZN30_INTERNAL_b793254c_4_k_cu_main4cuda3std6ranges3__45__cpo4dataE - _ZN30_INTERNAL_b793254c_4_k_cu_main4cuda3std3__432_GLOBAL__N__b793254c_4_k_cu_main6ignoreE)
_ZN30_INTERNAL_b793254c_4_k_cu_main4cuda3std3__432_GLOBAL__N__b793254c_4_k_cu_main6ignoreE:
	.zero		1
	.type		_ZN30_INTERNAL_b793254c_4_k_cu_main4cuda3std6ranges3__45__cpo4dataE,@object
	.size		_ZN30_INTERNAL_b793254c_4_k_cu_main4cuda3std6ranges3__45__cpo4dataE,(_ZN30_INTERNAL_b793254c_4_k_cu_main6thrust24THRUST_300001_SM_1000_NS6system3cpp3parE - _ZN30_INTERNAL_b793254c_4_k_cu_main4cuda3std6ranges3__45__cpo4dataE)
_ZN30_INTERNAL_b793254c_4_k_cu_main4cuda3std6ranges3__45__cpo4dataE:
	.zero		1
	.type		_ZN30_INTERNAL_b793254c_4_k_cu_main6thrust24THRUST_300001_SM_1000_NS6system3cpp3parE,@object
	.size		_ZN30_INTERNAL_b793254c_4_k_cu_main6thrust24THRUST_300001_SM_1000_NS6system3cpp3parE,(_ZN30_INTERNAL_b793254c_4_k_cu_main4cuda3std3__45__cpo5beginE - _ZN30_INTERNAL_b793254c_4_k_cu_main6thrust24THRUST_300001_SM_1000_NS6system3cpp3parE)
_ZN30_INTERNAL_b793254c_4_k_cu_main6thrust24THRUST_300001_SM_1000_NS6system3cpp3parE:
	.zero		1
	.type		_ZN30_INTERNAL_b793254c_4_k_cu_main4cuda3std3__45__cpo5beginE,@object
	.size		_ZN30_INTERNAL_b793254c_4_k_cu_main4cuda3std3__45__cpo5beginE,(_ZN30_INTERNAL_b793254c_4_k_cu_main4cuda3std6ranges3__45__cpo5beginE - _ZN30_INTERNAL_b793254c_4_k_cu_main4cuda3std3__45__cpo5beginE)
_ZN30_INTERNAL_b793254c_4_k_cu_main4cuda3std3__45__cpo5beginE:
	.zero		1
	.type		_ZN30_INTERNAL_b793254c_4_k_cu_main4cuda3std6ranges3__45__cpo5beginE,@object
	.size		_ZN30_INTERNAL_b793254c_4_k_cu_main4cuda3std6ranges3__45__cpo5beginE,(_ZN30_INTERNAL_b793254c_4_k_cu_main6thrust24THRUST_300001_SM_1000_NS6deviceE - _ZN30_INTERNAL_b793254c_4_k_cu_main4cuda3std6ranges3__45__cpo5beginE)
_ZN30_INTERNAL_b793254c_4_k_cu_main4cuda3std6ranges3__45__cpo5beginE:
	.zero		1
	.type		_ZN30_INTERNAL_b793254c_4_k_cu_main6thrust24THRUST_300001_SM_1000_NS6deviceE,@object
	.size		_ZN30_INTERNAL_b793254c_4_k_cu_main6thrust24THRUST_300001_SM_1000_NS6deviceE,(_ZN30_INTERNAL_b793254c_4_k_cu_main4cuda3std3__47nulloptE - _ZN30_INTERNAL_b793254c_4_k_cu_main6thrust24THRUST_300001_SM_1000_NS6deviceE)
_ZN30_INTERNAL_b793254c_4_k_cu_main6thrust24THRUST_300001_SM_1000_NS6deviceE:
	.zero		1
	.type		_ZN30_INTERNAL_b793254c_4_k_cu_main4cuda3std3__47nulloptE,@object
	.size		_ZN30_INTERNAL_b793254c_4_k_cu_main4cuda3std3__47nulloptE,(_ZN30_INTERNAL_b793254c_4_k_cu_main4cuda3std6ranges3__45__cpo8distanceE - _ZN30_INTERNAL_b793254c_4_k_cu_main4cuda3std3__47nulloptE)
_ZN30_INTERNAL_b793254c_4_k_cu_main4cuda3std3__47nulloptE:
	.zero		1
	.type		_ZN30_INTERNAL_b793254c_4_k_cu_main4cuda3std6ranges3__45__cpo8distanceE,@object
	.size		_ZN30_INTERNAL_b793254c_4_k_cu_main4cuda3std6ranges3__45__cpo8distanceE,(_ZN30_INTERNAL_b793254c_4_k_cu_main6thrust24THRUST_300001_SM_1000_NS12placeholders2_4E - _ZN30_INTERNAL_b793254c_4_k_cu_main4cuda3std6ranges3__45__cpo8distanceE)
_ZN30_INTERNAL_b793254c_4_k_cu_main4cuda3std6ranges3__45__cpo8distanceE:
	.zero		1
	.type		_ZN30_INTERNAL_b793254c_4_k_cu_main6thrust24THRUST_300001_SM_1000_NS12placeholders2_4E,@object
	.size		_ZN30_INTERNAL_b793254c_4_k_cu_main6thrust24THRUST_300001_SM_1000_NS12placeholders2_4E,(_ZN30_INTERNAL_b793254c_4_k_cu_main4cuda3std3__45__cpo6rbeginE - _ZN30_INTERNAL_b793254c_4_k_cu_main6thrust24THRUST_300001_SM_1000_NS12placeholders2_4E)
_ZN30_INTERNAL_b793254c_4_k_cu_main6thrust24THRUST_300001_SM_1000_NS12placeholders2_4E:
	.zero		1
	.type		_ZN30_INTERNAL_b793254c_4_k_cu_main4cuda3std3__45__cpo6rbeginE,@object
	.size		_ZN30_INTERNAL_b793254c_4_k_cu_main4cuda3std3__45__cpo6rbeginE,(_ZN30_INTERNAL_b793254c_4_k_cu_main4cuda3std6ranges3__45__cpo7advanceE - _ZN30_INTERNAL_b793254c_4_k_cu_main4cuda3std3__45__cpo6rbeginE)
_ZN30_INTERNAL_b793254c_4_k_cu_main4cuda3std3__45__cpo6rbeginE:
	.zero		1
	.type		_ZN30_INTERNAL_b793254c_4_k_cu_main4cuda3std6ranges3__45__cpo7advanceE,@object
	.size		_ZN30_INTERNAL_b793254c_4_k_cu_main4cuda3std6ranges3__45__cpo7advanceE,(_ZN30_INTERNAL_b793254c_4_k_cu_main6thrust24THRUST_300001_SM_1000_NS12placeholders3_10E - _ZN30_INTERNAL_b793254c_4_k_cu_main4cuda3std6ranges3__45__cpo7advanceE)
_ZN30_INTERNAL_b793254c_4_k_cu_main4cuda3std6ranges3__45__cpo7advanceE:
	.zero		1
	.type		_ZN30_INTERNAL_b793254c_4_k_cu_main6thrust24THRUST_300001_SM_1000_NS12placeholders3_10E,@object
	.size		_ZN30_INTERNAL_b793254c_4_k_cu_main6thrust24THRUST_300001_SM_1000_NS12placeholders3_10E,(_ZN30_INTERNAL_b793254c_4_k_cu_main4cuda3std3__48in_placeE - _ZN30_INTERNAL_b793254c_4_k_cu_main6thrust24THRUST_300001_SM_1000_NS12placeholders3_10E)
_ZN30_INTERNAL_b793254c_4_k_cu_main6thrust24THRUST_300001_SM_1000_NS12placeholders3_10E:
	.zero		1
	.type		_ZN30_INTERNAL_b793254c_4_k_cu_main4cuda3std3__48in_placeE,@object
	.size		_ZN30_INTERNAL_b793254c_4_k_cu_main4cuda3std3__48in_placeE,(_ZN30_INTERNAL_b793254c_4_k_cu_main4cuda3std6ranges3__45__cpo4sizeE - _ZN30_INTERNAL_b793254c_4_k_cu_main4cuda3std3__48in_placeE)
_ZN30_INTERNAL_b793254c_4_k_cu_main4cuda3std3__48in_placeE:
	.zero		1
	.type		_ZN30_INTERNAL_b793254c_4_k_cu_main4cuda3std6ranges3__45__cpo4sizeE,@object
	.size		_ZN30_INTERNAL_b793254c_4_k_cu_main4cuda3std6ranges3__45__cpo4sizeE,(_ZN30_INTERNAL_b793254c_4_k_cu_main6thrust24THRUST_300001_SM_1000_NS12placeholders2_2E - _ZN30_INTERNAL_b793254c_4_k_cu_main4cuda3std6ranges3__45__cpo4sizeE)
_ZN30_INTERNAL_b793254c_4_k_cu_main4cuda3std6ranges3__45__cpo4sizeE:
	.zero		1
	.type		_ZN30_INTERNAL_b793254c_4_k_cu_main6thrust24THRUST_300001_SM_1000_NS12placeholders2_2E,@object
	.size		_ZN30_INTERNAL_b793254c_4_k_cu_main6thrust24THRUST_300001_SM_1000_NS12placeholders2_2E,(_ZN30_INTERNAL_b793254c_4_k_cu_main4cuda3std3__45__cpo6cbeginE - _ZN30_INTERNAL_b793254c_4_k_cu_main6thrust24THRUST_300001_SM_1000_NS12placeholders2_2E)
_ZN30_INTERNAL_b793254c_4_k_cu_main6thrust24THRUST_300001_SM_1000_NS12placeholders2_2E:
	.zero		1
	.type		_ZN30_INTERNAL_b793254c_4_k_cu_main4cuda3std3__45__cpo6cbeginE,@object
	.size		_ZN30_INTERNAL_b793254c_4_k_cu_main4cuda3std3__45__cpo6cbeginE,(_ZN30_INTERNAL_b793254c_4_k_cu_main4cuda3std6ranges3__45__cpo6cbeginE - _ZN30_INTERNAL_b793254c_4_k_cu_main4cuda3std3__45__cpo6cbeginE)
_ZN30_INTERNAL_b793254c_4_k_cu_main4cuda3std3__45__cpo6cbeginE:
	.zero		1
	.type		_ZN30_INTERNAL_b793254c_4_k_cu_main4cuda3std6ranges3__45__cpo6cbeginE,@object
	.size		_ZN30_INTERNAL_b793254c_4_k_cu_main4cuda3std6ranges3__45__cpo6cbeginE,(_ZN30_INTERNAL_b793254c_4_k_cu_main6thrust24THRUST_300001_SM_1000_NS12placeholders2_6E - _ZN30_INTERNAL_b793254c_4_k_cu_main4cuda3std6ranges3__45__cpo6cbeginE)
_ZN30_INTERNAL_b793254c_4_k_cu_main4cuda3std6ranges3__45__cpo6cbeginE:
	.zero		1
	.type		_ZN30_INTERNAL_b793254c_4_k_cu_main6thrust24THRUST_300001_SM_1000_NS12placeholders2_6E,@object
	.size		_ZN30_INTERNAL_b793254c_4_k_cu_main6thrust24THRUST_300001_SM_1000_NS12placeholders2_6E,(_ZN30_INTERNAL_b793254c_4_k_cu_main4cuda3std3__45__cpo7crbeginE - _ZN30_INTERNAL_b793254c_4_k_cu_main6thrust24THRUST_300001_SM_1000_NS12placeholders2_6E)
_ZN30_INTERNAL_b793254c_4_k_cu_main6thrust24THRUST_300001_SM_1000_NS12placeholders2_6E:
	.zero		1
	.type		_ZN30_INTERNAL_b793254c_4_k_cu_main4cuda3std3__45__cpo7crbeginE,@object
	.size		_ZN30_INTERNAL_b793254c_4_k_cu_main4cuda3std3__45__cpo7crbeginE,(_ZN30_INTERNAL_b793254c_4_k_cu_main4cuda3std6ranges3__45__cpo4nextE - _ZN30_INTERNAL_b793254c_4_k_cu_main4cuda3std3__45__cpo7crbeginE)
_ZN30_INTERNAL_b793254c_4_k_cu_main4cuda3std3__45__cpo7crbeginE:
	.zero		1
	.type		_ZN30_INTERNAL_b793254c_4_k_cu_main4cuda3std6ranges3__45__cpo4nextE,@object
	.size		_ZN30_INTERNAL_b793254c_4_k_cu_main4cuda3std6ranges3__45__cpo4nextE,(_ZN30_INTERNAL_b793254c_4_k_cu_main4cuda3std6ranges3__45__cpo4swapE - _ZN30_INTERNAL_b793254c_4_k_cu_main4cuda3std6ranges3__45__cpo4nextE)
_ZN30_INTERNAL_b793254c_4_k_cu_main4cuda3std6ranges3__45__cpo4nextE:
	.zero		1
	.type		_ZN30_INTERNAL_b793254c_4_k_cu_main4cuda3std6ranges3__45__cpo4swapE,@object
	.size		_ZN30_INTERNAL_b793254c_4_k_cu_main4cuda3std6ranges3__45__cpo4swapE,(_ZN30_INTERNAL_b793254c_4_k_cu_main6thrust24THRUST_300001_SM_1000_NS8cuda_cub10par_nosyncE - _ZN30_INTERNAL_b793254c_4_k_cu_main4cuda3std6ranges3__45__cpo4swapE)
_ZN30_INTERNAL_b793254c_4_k_cu_main4cuda3std6ranges3__45__cpo4swapE:
	.zero		1
	.type		_ZN30_INTERNAL_b793254c_4_k_cu_main6thrust24THRUST_300001_SM_1000_NS8cuda_cub10par_nosyncE,@object
	.size		_ZN30_INTERNAL_b793254c_4_k_cu_main6thrust24THRUST_300001_SM_1000_NS8cuda_cub10par_nosyncE,(_ZN30_INTERNAL_b793254c_4_k_cu_main6thrust24THRUST_300001_SM_1000_NS3seqE - _ZN30_INTERNAL_b793254c_4_k_cu_main6thrust24THRUST_300001_SM_1000_NS8cuda_cub10par_nosyncE)
_ZN30_INTERNAL_b793254c_4_k_cu_main6thrust24THRUST_300001_SM_1000_NS8cuda_cub10par_nosyncE:
	.zero		1
	.type		_ZN30_INTERNAL_b793254c_4_k_cu_main6thrust24THRUST_300001_SM_1000_NS3seqE,@object
	.size		_ZN30_INTERNAL_b793254c_4_k_cu_main6thrust24THRUST_300001_SM_1000_NS3seqE,(_ZN30_INTERNAL_b793254c_4_k_cu_main4cuda3std3__420unreachable_sentinelE - _ZN30_INTERNAL_b793254c_4_k_cu_main6thrust24THRUST_300001_SM_1000_NS3seqE)
_ZN30_INTERNAL_b793254c_4_k_cu_main6thrust24THRUST_300001_SM_1000_NS3seqE:
	.zero		1
	.type		_ZN30_INTERNAL_b793254c_4_k_cu_main4cuda3std3__420unreachable_sentinelE,@object
	.size		_ZN30_INTERNAL_b793254c_4_k_cu_main4cuda3std3__420unreachable_sentinelE,(_ZN30_INTERNAL_b793254c_4_k_cu_main4cuda3std6ranges3__45__cpo5ssizeE - _ZN30_INTERNAL_b793254c_4_k_cu_main4cuda3std3__420unreachable_sentinelE)
_ZN30_INTERNAL_b793254c_4_k_cu_main4cuda3std3__420unreachable_sentinelE:
	.zero		1
	.type		_ZN30_INTERNAL_b793254c_4_k_cu_main4cuda3std6ranges3__45__cpo5ssizeE,@object
	.size		_ZN30_INTERNAL_b793254c_4_k_cu_main4cuda3std6ranges3__45__cpo5ssizeE,(_ZN30_INTERNAL_b793254c_4_k_cu_main6thrust24THRUST_300001_SM_1000_NS12placeholders2_3E - _ZN30_INTERNAL_b793254c_4_k_cu_main4cuda3std6ranges3__45__cpo5ssizeE)
_ZN30_INTERNAL_b793254c_4_k_cu_main4cuda3std6ranges3__45__cpo5ssizeE:
	.zero		1
	.type		_ZN30_INTERNAL_b793254c_4_k_cu_main6thrust24THRUST_300001_SM_1000_NS12placeholders2_3E,@object
	.size		_ZN30_INTERNAL_b793254c_4_k_cu_main6thrust24THRUST_300001_SM_1000_NS12placeholders2_3E,(_ZN30_INTERNAL_b793254c_4_k_cu_main4cuda3std3__45__cpo4cendE - _ZN30_INTERNAL_b793254c_4_k_cu_main6thrust24THRUST_300001_SM_1000_NS12placeholders2_3E)
_ZN30_INTERNAL_b793254c_4_k_cu_main6thrust24THRUST_300001_SM_1000_NS12placeholders2_3E:
	.zero		1
	.type		_ZN30_INTERNAL_b793254c_4_k_cu_main4cuda3std3__45__cpo4cendE,@object
	.size		_ZN30_INTERNAL_b793254c_4_k_cu_main4cuda3std3__45__cpo4cendE,(_ZN30_INTERNAL_b793254c_4_k_cu_main4cuda3std6ranges3__45__cpo4cendE - _ZN30_INTERNAL_b793254c_4_k_cu_main4cuda3std3__45__cpo4cendE)
_ZN30_INTERNAL_b793254c_4_k_cu_main4cuda3std3__45__cpo4cendE:
	.zero		1
	.type		_ZN30_INTERNAL_b793254c_4_k_cu_main4cuda3std6ranges3__45__cpo4cendE,@object
	.size		_ZN30_INTERNAL_b793254c_4_k_cu_main4cuda3std6ranges3__45__cpo4cendE,(_ZN30_INTERNAL_b793254c_4_k_cu_main6thrust24THRUST_300001_SM_1000_NS12placeholders2_7E - _ZN30_INTERNAL_b793254c_4_k_cu_main4cuda3std6ranges3__45__cpo4cendE)
_ZN30_INTERNAL_b793254c_4_k_cu_main4cuda3std6ranges3__45__cpo4cendE:
	.zero		1
	.type		_ZN30_INTERNAL_b793254c_4_k_cu_main6thrust24THRUST_300001_SM_1000_NS12placeholders2_7E,@object
	.size		_ZN30_INTERNAL_b793254c_4_k_cu_main6thrust24THRUST_300001_SM_1000_NS12placeholders2_7E,(_ZN30_INTERNAL_b793254c_4_k_cu_main4cuda3std3__45__cpo5crendE - _ZN30_INTERNAL_b793254c_4_k_cu_main6thrust24THRUST_300001_SM_1000_NS12placeholders2_7E)
_ZN30_INTERNAL_b793254c_4_k_cu_main6thrust24THRUST_300001_SM_1000_NS12placeholders2_7E:
	.zero		1
	.type		_ZN30_INTERNAL_b793254c_4_k_cu_main4cuda3std3__45__cpo5crendE,@object
	.size		_ZN30_INTERNAL_b793254c_4_k_cu_main4cuda3std3__45__cpo5crendE,(_ZN30_INTERNAL_b793254c_4_k_cu_main4cuda3std6ranges3__45__cpo4prevE - _ZN30_INTERNAL_b793254c_4_k_cu_main4cuda3std3__45__cpo5crendE)
_ZN30_INTERNAL_b793254c_4_k_cu_main4cuda3std3__45__cpo5crendE:
	.zero		1
	.type		_ZN30_INTERNAL_b793254c_4_k_cu_main4cuda3std6ranges3__45__cpo4prevE,@object
	.size		_ZN30_INTERNAL_b793254c_4_k_cu_main4cuda3std6ranges3__45__cpo4prevE,(_ZN30_INTERNAL_b793254c_4_k_cu_main4cuda3std6ranges3__45__cpo9iter_moveE - _ZN30_INTERNAL_b793254c_4_k_cu_main4cuda3std6ranges3__45__cpo4prevE)
_ZN30_INTERNAL_b793254c_4_k_cu_main4cuda3std6ranges3__45__cpo4prevE:
	.zero		1
	.type		_ZN30_INTERNAL_b793254c_4_k_cu_main4cuda3std6ranges3__45__cpo9iter_moveE,@object
	.size		_ZN30_INTERNAL_b793254c_4_k_cu_main4cuda3std6ranges3__45__cpo9iter_moveE,(_ZN30_INTERNAL_b793254c_4_k_cu_main6thrust24THRUST_300001_SM_1000_NS6system6detail10sequential3seqE - _ZN30_INTERNAL_b793254c_4_k_cu_main4cuda3std6ranges3__45__cpo9iter_moveE)
_ZN30_INTERNAL_b793254c_4_k_cu_main4cuda3std6ranges3__45__cpo9iter_moveE:
	.zero		1
	.type		_ZN30_INTERNAL_b793254c_4_k_cu_main6thrust24THRUST_300001_SM_1000_NS6system6detail10sequential3seqE,@object
	.size		_ZN30_INTERNAL_b793254c_4_k_cu_main6thrust24THRUST_300001_SM_1000_NS6system6detail10sequential3seqE,(_ZN30_INTERNAL_b793254c_4_k_cu_main6thrust24THRUST_300001_SM_1000_NS12placeholders2_9E - _ZN30_INTERNAL_b793254c_4_k_cu_main6thrust24THRUST_300001_SM_1000_NS6system6detail10sequential3seqE)
_ZN30_INTERNAL_b793254c_4_k_cu_main6thrust24THRUST_300001_SM_1000_NS6system6detail10sequential3seqE:
	.zero		1
	.type		_ZN30_INTERNAL_b793254c_4_k_cu_main6thrust24THRUST_300001_SM_1000_NS12placeholders2_9E,@object
	.size		_ZN30_INTERNAL_b793254c_4_k_cu_main6thrust24THRUST_300001_SM_1000_NS12placeholders2_9E,(_ZN30_INTERNAL_b793254c_4_k_cu_main4cuda3std3__419piecewise_constructE - _ZN30_INTERNAL_b793254c_4_k_cu_main6thrust24THRUST_300001_SM_1000_NS12placeholders2_9E)
_ZN30_INTERNAL_b793254c_4_k_cu_main6thrust24THRUST_300001_SM_1000_NS12placeholders2_9E:
	.zero		1
	.type		_ZN30_INTERNAL_b793254c_4_k_cu_main4cuda3std3__419piecewise_constructE,@object
	.size		_ZN30_INTERNAL_b793254c_4_k_cu_main4cuda3std3__419piecewise_constructE,(_ZN30_INTERNAL_b793254c_4_k_cu_main4cuda3std6ranges3__45__cpo5cdataE - _ZN30_INTERNAL_b793254c_4_k_cu_main4cuda3std3__419piecewise_constructE)
_ZN30_INTERNAL_b793254c_4_k_cu_main4cuda3std3__419piecewise_constructE:
	.zero		1
	.type		_ZN30_INTERNAL_b793254c_4_k_cu_main4cuda3std6ranges3__45__cpo5cdataE,@object
	.size		_ZN30_INTERNAL_b793254c_4_k_cu_main4cuda3std6ranges3__45__cpo5cdataE,(_ZN30_INTERNAL_b793254c_4_k_cu_main6thrust24THRUST_300001_SM_1000_NS12placeholders2_1E - _ZN30_INTERNAL_b793254c_4_k_cu_main4cuda3std6ranges3__45__cpo5cdataE)
_ZN30_INTERNAL_b793254c_4_k_cu_main4cuda3std6ranges3__45__cpo5cdataE:
	.zero		1
	.type		_ZN30_INTERNAL_b793254c_4_k_cu_main6thrust24THRUST_300001_SM_1000_NS12placeholders2_1E,@object
	.size		_ZN30_INTERNAL_b793254c_4_k_cu_main6thrust24THRUST_300001_SM_1000_NS12placeholders2_1E,(_ZN30_INTERNAL_b793254c_4_k_cu_main4cuda3std3__45__cpo3endE - _ZN30_INTERNAL_b793254c_4_k_cu_main6thrust24THRUST_300001_SM_1000_NS12placeholders2_1E)
_ZN30_INTERNAL_b793254c_4_k_cu_main6thrust24THRUST_300001_SM_1000_NS12placeholders2_1E:
	.zero		1
	.type		_ZN30_INTERNAL_b793254c_4_k_cu_main4cuda3std3__45__cpo3endE,@object
	.size		_ZN30_INTERNAL_b793254c_4_k_cu_main4cuda3std3__45__cpo3endE,(_ZN30_INTERNAL_b793254c_4_k_cu_main4cuda3std6ranges3__45__cpo3endE - _ZN30_INTERNAL_b793254c_4_k_cu_main4cuda3std3__45__cpo3endE)
_ZN30_INTERNAL_b793254c_4_k_cu_main4cuda3std3__45__cpo3endE:
	.zero		1
	.type		_ZN30_INTERNAL_b793254c_4_k_cu_main4cuda3std6ranges3__45__cpo3endE,@object
	.size		_ZN30_INTERNAL_b793254c_4_k_cu_main4cuda3std6ranges3__45__cpo3endE,(_ZN30_INTERNAL_b793254c_4_k_cu_main6thrust24THRUST_300001_SM_1000_NS12placeholders2_5E - _ZN30_INTERNAL_b793254c_4_k_cu_main4cuda3std6ranges3__45__cpo3endE)
_ZN30_INTERNAL_b793254c_4_k_cu_main4cuda3std6ranges3__45__cpo3endE:
	.zero		1
	.type		_ZN30_INTERNAL_b793254c_4_k_cu_main6thrust24THRUST_300001_SM_1000_NS12placeholders2_5E,@object
	.size		_ZN30_INTERNAL_b793254c_4_k_cu_main6thrust24THRUST_300001_SM_1000_NS12placeholders2_5E,(_ZN30_INTERNAL_b793254c_4_k_cu_main4cuda3std3__45__cpo4rendE - _ZN30_INTERNAL_b793254c_4_k_cu_main6thrust24THRUST_300001_SM_1000_NS12placeholders2_5E)
_ZN30_INTERNAL_b793254c_4_k_cu_main6thrust24THRUST_300001_SM_1000_NS12placeholders2_5E:
	.zero		1
	.type		_ZN30_INTERNAL_b793254c_4_k_cu_main4cuda3std3__45__cpo4rendE,@object
	.size		_ZN30_INTERNAL_b793254c_4_k_cu_main4cuda3std3__45__cpo4rendE,(_ZN30_INTERNAL_b793254c_4_k_cu_main4cuda3std6ranges3__45__cpo9iter_swapE - _ZN30_INTERNAL_b793254c_4_k_cu_main4cuda3std3__45__cpo4rendE)
_ZN30_INTERNAL_b793254c_4_k_cu_main4cuda3std3__45__cpo4rendE:
	.zero		1
	.type		_ZN30_INTERNAL_b793254c_4_k_cu_main4cuda3std6ranges3__45__cpo9iter_swapE,@object
	.size		_ZN30_INTERNAL_b793254c_4_k_cu_main4cuda3std6ranges3__45__cpo9iter_swapE,(_ZN30_INTERNAL_b793254c_4_k_cu_main4cuda3std3__48unexpectE - _ZN30_INTERNAL_b793254c_4_k_cu_main4cuda3std6ranges3__45__cpo9iter_swapE)
_ZN30_INTERNAL_b793254c_4_k_cu_main4cuda3std6ranges3__45__cpo9iter_swapE:
	.zero		1
	.type		_ZN30_INTERNAL_b793254c_4_k_cu_main4cuda3std3__48unexpectE,@object
	.size		_ZN30_INTERNAL_b793254c_4_k_cu_main4cuda3std3__48unexpectE,(_ZN30_INTERNAL_b793254c_4_k_cu_main6thrust24THRUST_300001_SM_1000_NS8cuda_cub3parE - _ZN30_INTERNAL_b793254c_4_k_cu_main4cuda3std3__48unexpectE)
_ZN30_INTERNAL_b793254c_4_k_cu_main4cuda3std3__48unexpectE:
	.zero		1
	.type		_ZN30_INTERNAL_b793254c_4_k_cu_main6thrust24THRUST_300001_SM_1000_NS8cuda_cub3parE,@object
	.size		_ZN30_INTERNAL_b793254c_4_k_cu_main6thrust24THRUST_300001_SM_1000_NS8cuda_cub3parE,(.L_29 - _ZN30_INTERNAL_b793254c_4_k_cu_main6thrust24THRUST_300001_SM_1000_NS8cuda_cub3parE)
_ZN30_INTERNAL_b793254c_4_k_cu_main6thrust24THRUST_300001_SM_1000_NS8cuda_cub3parE:
	.zero		1
.L_29:


//--------------------- .nv.constant0._ZN3cub18CUB_300001_SM_10006detail8for_each13static_kernelINS2_12policy_hub_t12policy_500_tElN6thrust24THRUST_300001_SM_1000_NS8cuda_cub11__transform18binary_transform_fINS7_6detail15normal_iteratorINS7_10device_ptrIiEEEESF_SF_SF_N4cuda3std3__44plusIiEE8identityEEEEvT0_T1_ --------------------------
	.section	.nv.constant0._ZN3cub18CUB_300001_SM_10006detail8for_each13static_kernelINS2_12policy_hub_t12policy_500_tElN6thrust24THRUST_300001_SM_1000_NS8cuda_cub11__transform18binary_transform_fINS7_6detail15normal_iteratorINS7_10device_ptrIiEEEESF_SF_SF_N4cuda3std3__44plusIiEE8identityEEEEvT0_T1_,"a",@progbits
	.sectionflags	@""
	.align	4
.nv.constant0._ZN3cub18CUB_300001_SM_10006detail8for_each13static_kernelINS2_12policy_hub_t12policy_500_tElN6thrust24THRUST_300001_SM_1000_NS8cuda_cub11__transform18binary_transform_fINS7_6detail15normal_iteratorINS7_10device_ptrIiEEEESF_SF_SF_N4cuda3std3__44plusIiEE8identityEEEEvT0_T1_:
	.zero		944


//--------------------- .nv.constant0._ZN3cub18CUB_300001_SM_10006detail8for_each13static_kernelINS2_12policy_hub_t12policy_500_tElN6thrust24THRUST_300001_SM_1000_NS8cuda_cub11__transform17unary_transform_fINS7_6detail15normal_iteratorINS7_10device_ptrIiEEEESF_SF_N4cuda3std3__46negateIiEE8identityEEEEvT0_T1_ --------------------------
	.section	.nv.constant0._ZN3cub18CUB_300001_SM_10006detail8for_each13static_kernelINS2_12policy_hub_t12policy_500_tElN6thrust24THRUST_300001_SM_1000_NS8cuda_cub11__transform17unary_transform_fINS7_6detail15normal_iteratorINS7_10device_ptrIiEEEESF_SF_N4cuda3std3__46negateIiEE8identityEEEEvT0_T1_,"a",@progbits
	.sectionflags	@""
	.align	4
.nv.constant0._ZN3cub18CUB_300001_SM_10006detail8for_each13static_kernelINS2_12policy_hub_t12policy_500_tElN6thrust24THRUST_300001_SM_1000_NS8cuda_cub11__transform17unary_transform_fINS7_6detail15normal_iteratorINS7_10device_ptrIiEEEESF_SF_N4cuda3std3__46negateIiEE8identityEEEEvT0_T1_:
	.zero		936


//--------------------- .nv.constant0._ZN3cub18CUB_300001_SM_10006detail8for_each13static_kernelINS2_12policy_hub_t12policy_500_tElN6thrust24THRUST_300001_SM_1000_NS8cuda_cub11__transform17unary_transform_fINS7_6detail15normal_iteratorINS7_10device_ptrIiEEEESF_NS9_14no_stencil_tagEN4cuda3std3__46negateIiEE6is_oddEEEEvT0_T1_ --------------------------
	.section	.nv.constant0._ZN3cub18CUB_300001_SM_10006detail8for_each13static_kernelINS2_12policy_hub_t12policy_500_tElN6thrust24THRUST_300001_SM_1000_NS8cuda_cub11__transform17unary_transform_fINS7_6detail15normal_iteratorINS7_10device_ptrIiEEEESF_NS9_14no_stencil_tagEN4cuda3std3__46negateIiEE6is_oddEEEEvT0_T1_,"a",@progbits
	.sectionflags	@""
	.align	4
.nv.constant0._ZN3cub18CUB_300001_SM_10006detail8for_each13static_kernelINS2_12policy_hub_t12policy_500_tElN6thrust24THRUST_300001_SM_1000_NS8cuda_cub11__transform17unary_transform_fINS7_6detail15normal_iteratorINS7_10device_ptrIiEEEESF_NS9_14no_stencil_tagEN4cuda3std3__46negateIiEE6is_oddEEEEvT0_T1_:
	.zero		928


//--------------------- .nv.constant0._ZN3cub18CUB_300001_SM_10006detail8for_each13static_kernelINS2_12policy_hub_t12policy_500_tEmN6thrust24THRUST_300001_SM_1000_NS8cuda_cub20__uninitialized_fill7functorINS7_10device_ptrIiEEiEEEEvT0_T1_ --------------------------
	.section	.nv.constant0._ZN3cub18CUB_300001_SM_10006detail8for_each13static_kernelINS2_12policy_hub_t12policy_500_tEmN6thrust24THRUST_300001_SM_1000_NS8cuda_cub20__uninitialized_fill7functorINS7_10device_ptrIiEEiEEEEvT0_T1_,"a",@progbits
	.sectionflags	@""
	.align	4
.nv.constant0._ZN3cub18CUB_300001_SM_10006detail8for_each13static_kernelINS2_12policy_hub_t12policy_500_tEmN6thrust24THRUST_300001_SM_1000_NS8cuda_cub20__uninitialized_fill7functorINS7_10device_ptrIiEEiEEEEvT0_T1_:
	.zero		920


//--------------------- .nv.constant0._ZN3cub18CUB_300001_SM_10006detail11EmptyKernelIvEEvv --------------------------
	.section	.nv.constant0._ZN3cub18CUB_300001_SM_10006detail11EmptyKernelIvEEvv,"a",@progbits
	.sectionflags	@""
	.align	4
.nv.constant0._ZN3cub18CUB_300001_SM_10006detail11EmptyKernelIvEEvv:
	.zero		896


//--------------------- SYMBOLS --------------------------

	.type		.nv.reservedSmem.offset0,@object
	.size		.nv.reservedSmem.offset0,0x4
